//
// Generated by NVIDIA NVVM Compiler
//
// Compiler Build ID: CL-36424714
// Cuda compilation tools, release 13.0, V13.0.88
// Based on NVVM 20.0.0
//

.version 9.0
.target sm_100
.address_size 64

	// .globl	_Z11main_0_basePdS_S_S_S_S_i
.extern .shared .align 16 .b8 l_norm_temp1[];
.extern .shared .align 16 .b8 l_rho[];
.extern .shared .align 16 .b8 l_sum[];
.extern .shared .align 16 .b8 l_d[];

.visible .entry _Z11main_0_basePdS_S_S_S_S_i(
	.param .u64 .ptr .align 1 _Z11main_0_basePdS_S_S_S_S_i_param_0,
	.param .u64 .ptr .align 1 _Z11main_0_basePdS_S_S_S_S_i_param_1,
	.param .u64 .ptr .align 1 _Z11main_0_basePdS_S_S_S_S_i_param_2,
	.param .u64 .ptr .align 1 _Z11main_0_basePdS_S_S_S_S_i_param_3,
	.param .u64 .ptr .align 1 _Z11main_0_basePdS_S_S_S_S_i_param_4,
	.param .u64 .ptr .align 1 _Z11main_0_basePdS_S_S_S_S_i_param_5,
	.param .u32 _Z11main_0_basePdS_S_S_S_S_i_param_6
)
{
	.reg .pred 	%p<6>;
	.reg .b32 	%r<10>;
	.reg .b64 	%rd<34>;
	.reg .b64 	%fd<13>;

	ld.param.u64 	%rd5, [_Z11main_0_basePdS_S_S_S_S_i_param_0];
	ld.param.u64 	%rd6, [_Z11main_0_basePdS_S_S_S_S_i_param_1];
	ld.param.u64 	%rd7, [_Z11main_0_basePdS_S_S_S_S_i_param_2];
	ld.param.u64 	%rd8, [_Z11main_0_basePdS_S_S_S_S_i_param_3];
	ld.param.u64 	%rd9, [_Z11main_0_basePdS_S_S_S_S_i_param_4];
	ld.param.u64 	%rd10, [_Z11main_0_basePdS_S_S_S_S_i_param_5];
	ld.param.u32 	%r7, [_Z11main_0_basePdS_S_S_S_S_i_param_6];
	cvta.to.global.u64 	%rd1, %rd10;
	cvta.to.global.u64 	%rd2, %rd9;
	mov.u32 	%r9, %ntid.x;
	mov.u32 	%r2, %ctaid.x;
	mov.u32 	%r3, %tid.x;
	mad.lo.s32 	%r4, %r9, %r2, %r3;
	setp.ge.s32 	%p1, %r4, %r7;
	@%p1 bra 	$L__BB0_2;
	cvta.to.global.u64 	%rd15, %rd5;
	cvta.to.global.u64 	%rd16, %rd6;
	mul.wide.s32 	%rd17, %r4, 8;
	add.s64 	%rd18, %rd15, %rd17;
	ld.global.f64 	%fd1, [%rd18];
	add.s64 	%rd19, %rd16, %rd17;
	ld.global.f64 	%fd2, [%rd19];
	mul.f64 	%fd3, %fd1, %fd2;
	add.s64 	%rd20, %rd2, %rd17;
	st.global.f64 	[%rd20], %fd3;
	mul.f64 	%fd4, %fd2, %fd2;
	add.s64 	%rd21, %rd1, %rd17;
	st.global.f64 	[%rd21], %fd4;
	bra.uni 	$L__BB0_3;
$L__BB0_2:
	mul.wide.s32 	%rd11, %r4, 8;
	add.s64 	%rd12, %rd2, %rd11;
	mov.b64 	%rd13, 0;
	st.global.u64 	[%rd12], %rd13;
	add.s64 	%rd14, %rd1, %rd11;
	st.global.u64 	[%rd14], %rd13;
$L__BB0_3:
	bar.sync 	0;
	setp.lt.u32 	%p2, %r9, 2;
	@%p2 bra 	$L__BB0_8;
	mul.wide.s32 	%rd22, %r4, 8;
	add.s64 	%rd3, %rd2, %rd22;
	add.s64 	%rd4, %rd1, %rd22;
$L__BB0_5:
	shr.u32 	%r6, %r9, 1;
	setp.ge.u32 	%p3, %r3, %r6;
	@%p3 bra 	$L__BB0_7;
	shl.b32 	%r8, %r6, 3;
	cvt.u64.u32 	%rd23, %r8;
	add.s64 	%rd24, %rd3, %rd23;
	ld.global.f64 	%fd5, [%rd24];
	ld.global.f64 	%fd6, [%rd3];
	add.f64 	%fd7, %fd5, %fd6;
	st.global.f64 	[%rd3], %fd7;
	add.s64 	%rd25, %rd4, %rd23;
	ld.global.f64 	%fd8, [%rd25];
	ld.global.f64 	%fd9, [%rd4];
	add.f64 	%fd10, %fd8, %fd9;
	st.global.f64 	[%rd4], %fd10;
$L__BB0_7:
	bar.sync 	0;
	setp.gt.u32 	%p4, %r9, 3;
	mov.u32 	%r9, %r6;
	@%p4 bra 	$L__BB0_5;
$L__BB0_8:
	setp.ne.s32 	%p5, %r3, 0;
	@%p5 bra 	$L__BB0_10;
	mul.wide.s32 	%rd26, %r4, 8;
	add.s64 	%rd27, %rd2, %rd26;
	ld.global.f64 	%fd11, [%rd27];
	cvta.to.global.u64 	%rd28, %rd7;
	mul.wide.u32 	%rd29, %r2, 8;
	add.s64 	%rd30, %rd28, %rd29;
	st.global.f64 	[%rd30], %fd11;
	add.s64 	%rd31, %rd1, %rd26;
	ld.global.f64 	%fd12, [%rd31];
	cvta.to.global.u64 	%rd32, %rd8;
	add.s64 	%rd33, %rd32, %rd29;
	st.global.f64 	[%rd33], %fd12;
$L__BB0_10:
	ret;

}
	// .globl	_Z10main_0_optPdS_S_S_i
.visible .entry _Z10main_0_optPdS_S_S_i(
	.param .u64 .ptr .align 1 _Z10main_0_optPdS_S_S_i_param_0,
	.param .u64 .ptr .align 1 _Z10main_0_optPdS_S_S_i_param_1,
	.param .u64 .ptr .align 1 _Z10main_0_optPdS_S_S_i_param_2,
	.param .u64 .ptr .align 1 _Z10main_0_optPdS_S_S_i_param_3,
	.param .u32 _Z10main_0_optPdS_S_S_i_param_4
)
{
	.reg .pred 	%p<6>;
	.reg .b32 	%r<18>;
	.reg .b64 	%rd<16>;
	.reg .b64 	%fd<13>;

	ld.param.u64 	%rd1, [_Z10main_0_optPdS_S_S_i_param_0];
	ld.param.u64 	%rd2, [_Z10main_0_optPdS_S_S_i_param_1];
	ld.param.u64 	%rd3, [_Z10main_0_optPdS_S_S_i_param_2];
	ld.param.u64 	%rd4, [_Z10main_0_optPdS_S_S_i_param_3];
	ld.param.u32 	%r10, [_Z10main_0_optPdS_S_S_i_param_4];
	mov.u32 	%r17, %ntid.x;
	shl.b32 	%r11, %r17, 3;
	mov.u32 	%r12, l_norm_temp1;
	add.s32 	%r2, %r12, %r11;
	mov.u32 	%r3, %ctaid.x;
	mov.u32 	%r4, %tid.x;
	mad.lo.s32 	%r5, %r17, %r3, %r4;
	setp.ge.s32 	%p1, %r5, %r10;
	shl.b32 	%r13, %r4, 3;
	add.s32 	%r6, %r12, %r13;
	add.s32 	%r7, %r2, %r13;
	@%p1 bra 	$L__BB1_2;
	cvta.to.global.u64 	%rd6, %rd1;
	cvta.to.global.u64 	%rd7, %rd2;
	mul.wide.s32 	%rd8, %r5, 8;
	add.s64 	%rd9, %rd6, %rd8;
	ld.global.f64 	%fd1, [%rd9];
	add.s64 	%rd10, %rd7, %rd8;
	ld.global.f64 	%fd2, [%rd10];
	mul.f64 	%fd3, %fd1, %fd2;
	st.shared.f64 	[%r6], %fd3;
	mul.f64 	%fd4, %fd2, %fd2;
	st.shared.f64 	[%r7], %fd4;
	bra.uni 	$L__BB1_3;
$L__BB1_2:
	mov.b64 	%rd5, 0;
	st.shared.u64 	[%r6], %rd5;
	st.shared.u64 	[%r7], %rd5;
$L__BB1_3:
	bar.sync 	0;
	setp.lt.u32 	%p2, %r17, 2;
	@%p2 bra 	$L__BB1_7;
$L__BB1_4:
	shr.u32 	%r9, %r17, 1;
	setp.ge.u32 	%p3, %r4, %r9;
	@%p3 bra 	$L__BB1_6;
	shl.b32 	%r14, %r9, 3;
	add.s32 	%r15, %r6, %r14;
	ld.shared.f64 	%fd5, [%r15];
	ld.shared.f64 	%fd6, [%r6];
	add.f64 	%fd7, %fd5, %fd6;
	st.shared.f64 	[%r6], %fd7;
	add.s32 	%r16, %r7, %r14;
	ld.shared.f64 	%fd8, [%r16];
	ld.shared.f64 	%fd9, [%r7];
	add.f64 	%fd10, %fd8, %fd9;
	st.shared.f64 	[%r7], %fd10;
$L__BB1_6:
	bar.sync 	0;
	setp.gt.u32 	%p4, %r17, 3;
	mov.u32 	%r17, %r9;
	@%p4 bra 	$L__BB1_4;
$L__BB1_7:
	setp.ne.s32 	%p5, %r4, 0;
	@%p5 bra 	$L__BB1_9;
	ld.shared.f64 	%fd11, [l_norm_temp1];
	cvta.to.global.u64 	%rd11, %rd3;
	mul.wide.u32 	%rd12, %r3, 8;
	add.s64 	%rd13, %rd11, %rd12;
	st.global.f64 	[%rd13], %fd11;
	ld.shared.f64 	%fd12, [%r2];
	cvta.to.global.u64 	%rd14, %rd4;
	add.s64 	%rd15, %rd14, %rd12;
	st.global.f64 	[%rd15], %fd12;
$L__BB1_9:
	ret;

}
	// .globl	_Z6main_1PdS_di
.visible .entry _Z6main_1PdS_di(
	.param .u64 .ptr .align 1 _Z6main_1PdS_di_param_0,
	.param .u64 .ptr .align 1 _Z6main_1PdS_di_param_1,
	.param .f64 _Z6main_1PdS_di_param_2,
	.param .u32 _Z6main_1PdS_di_param_3
)
{
	.reg .pred 	%p<2>;
	.reg .b32 	%r<6>;
	.reg .b64 	%rd<8>;
	.reg .b64 	%fd<4>;

	ld.param.u64 	%rd1, [_Z6main_1PdS_di_param_0];
	ld.param.u64 	%rd2, [_Z6main_1PdS_di_param_1];
	ld.param.f64 	%fd1, [_Z6main_1PdS_di_param_2];
	ld.param.u32 	%r2, [_Z6main_1PdS_di_param_3];
	mov.u32 	%r3, %ntid.x;
	mov.u32 	%r4, %ctaid.x;
	mov.u32 	%r5, %tid.x;
	mad.lo.s32 	%r1, %r3, %r4, %r5;
	setp.ge.s32 	%p1, %r1, %r2;
	@%p1 bra 	$L__BB2_2;
	cvta.to.global.u64 	%rd3, %rd2;
	cvta.to.global.u64 	%rd4, %rd1;
	mul.wide.s32 	%rd5, %r1, 8;
	add.s64 	%rd6, %rd3, %rd5;
	ld.global.f64 	%fd2, [%rd6];
	mul.f64 	%fd3, %fd1, %fd2;
	add.s64 	%rd7, %rd4, %rd5;
	st.global.f64 	[%rd7], %fd3;
$L__BB2_2:
	ret;

}
	// .globl	_Z11conj_grad_0PdS_S_S_S_i
.visible .entry _Z11conj_grad_0PdS_S_S_S_i(
	.param .u64 .ptr .align 1 _Z11conj_grad_0PdS_S_S_S_i_param_0,
	.param .u64 .ptr .align 1 _Z11conj_grad_0PdS_S_S_S_i_param_1,
	.param .u64 .ptr .align 1 _Z11conj_grad_0PdS_S_S_S_i_param_2,
	.param .u64 .ptr .align 1 _Z11conj_grad_0PdS_S_S_S_i_param_3,
	.param .u64 .ptr .align 1 _Z11conj_grad_0PdS_S_S_S_i_param_4,
	.param .u32 _Z11conj_grad_0PdS_S_S_S_i_param_5
)
{
	.reg .pred 	%p<2>;
	.reg .b32 	%r<6>;
	.reg .b64 	%rd<18>;
	.reg .b64 	%fd<2>;

	ld.param.u64 	%rd1, [_Z11conj_grad_0PdS_S_S_S_i_param_0];
	ld.param.u64 	%rd2, [_Z11conj_grad_0PdS_S_S_S_i_param_1];
	ld.param.u64 	%rd3, [_Z11conj_grad_0PdS_S_S_S_i_param_2];
	ld.param.u64 	%rd4, [_Z11conj_grad_0PdS_S_S_S_i_param_3];
	ld.param.u64 	%rd5, [_Z11conj_grad_0PdS_S_S_S_i_param_4];
	ld.param.u32 	%r2, [_Z11conj_grad_0PdS_S_S_S_i_param_5];
	mov.u32 	%r3, %ntid.x;
	mov.u32 	%r4, %ctaid.x;
	mov.u32 	%r5, %tid.x;
	mad.lo.s32 	%r1, %r3, %r4, %r5;
	setp.ge.s32 	%p1, %r1, %r2;
	@%p1 bra 	$L__BB3_2;
	cvta.to.global.u64 	%rd6, %rd1;
	cvta.to.global.u64 	%rd7, %rd2;
	cvta.to.global.u64 	%rd8, %rd4;
	cvta.to.global.u64 	%rd9, %rd3;
	cvta.to.global.u64 	%rd10, %rd5;
	mul.wide.s32 	%rd11, %r1, 8;
	add.s64 	%rd12, %rd6, %rd11;
	mov.b64 	%rd13, 0;
	st.global.u64 	[%rd12], %rd13;
	add.s64 	%rd14, %rd7, %rd11;
	st.global.u64 	[%rd14], %rd13;
	add.s64 	%rd15, %rd8, %rd11;
	ld.global.f64 	%fd1, [%rd15];
	add.s64 	%rd16, %rd9, %rd11;
	st.global.f64 	[%rd16], %fd1;
	add.s64 	%rd17, %rd10, %rd11;
	st.global.f64 	[%rd17], %fd1;
$L__BB3_2:
	ret;

}
	// .globl	_Z16conj_grad_1_basePdS_S_i
.visible .entry _Z16conj_grad_1_basePdS_S_i(
	.param .u64 .ptr .align 1 _Z16conj_grad_1_basePdS_S_i_param_0,
	.param .u64 .ptr .align 1 _Z16conj_grad_1_basePdS_S_i_param_1,
	.param .u64 .ptr .align 1 _Z16conj_grad_1_basePdS_S_i_param_2,
	.param .u32 _Z16conj_grad_1_basePdS_S_i_param_3
)
{
	.reg .pred 	%p<6>;
	.reg .b32 	%r<10>;
	.reg .b64 	%rd<21>;
	.reg .b64 	%fd<7>;

	ld.param.u64 	%rd3, [_Z16conj_grad_1_basePdS_S_i_param_0];
	ld.param.u64 	%rd4, [_Z16conj_grad_1_basePdS_S_i_param_1];
	ld.param.u64 	%rd5, [_Z16conj_grad_1_basePdS_S_i_param_2];
	ld.param.u32 	%r7, [_Z16conj_grad_1_basePdS_S_i_param_3];
	cvta.to.global.u64 	%rd1, %rd5;
	mov.u32 	%r9, %ntid.x;
	mov.u32 	%r2, %ctaid.x;
	mov.u32 	%r3, %tid.x;
	mad.lo.s32 	%r4, %r9, %r2, %r3;
	setp.ge.s32 	%p1, %r4, %r7;
	@%p1 bra 	$L__BB4_2;
	cvta.to.global.u64 	%rd9, %rd3;
	mul.wide.s32 	%rd10, %r4, 8;
	add.s64 	%rd11, %rd9, %rd10;
	ld.global.f64 	%fd1, [%rd11];
	mul.f64 	%fd2, %fd1, %fd1;
	add.s64 	%rd12, %rd1, %rd10;
	st.global.f64 	[%rd12], %fd2;
	bra.uni 	$L__BB4_3;
$L__BB4_2:
	mul.wide.s32 	%rd6, %r4, 8;
	add.s64 	%rd7, %rd1, %rd6;
	mov.b64 	%rd8, 0;
	st.global.u64 	[%rd7], %rd8;
$L__BB4_3:
	bar.sync 	0;
	setp.lt.u32 	%p2, %r9, 2;
	@%p2 bra 	$L__BB4_8;
	mul.wide.s32 	%rd13, %r4, 8;
	add.s64 	%rd2, %rd1, %rd13;
$L__BB4_5:
	shr.u32 	%r6, %r9, 1;
	setp.ge.u32 	%p3, %r3, %r6;
	@%p3 bra 	$L__BB4_7;
	shl.b32 	%r8, %r6, 3;
	cvt.u64.u32 	%rd14, %r8;
	add.s64 	%rd15, %rd2, %rd14;
	ld.global.f64 	%fd3, [%rd15];
	ld.global.f64 	%fd4, [%rd2];
	add.f64 	%fd5, %fd3, %fd4;
	st.global.f64 	[%rd2], %fd5;
$L__BB4_7:
	bar.sync 	0;
	setp.gt.u32 	%p4, %r9, 3;
	mov.u32 	%r9, %r6;
	@%p4 bra 	$L__BB4_5;
$L__BB4_8:
	setp.ne.s32 	%p5, %r3, 0;
	@%p5 bra 	$L__BB4_10;
	mul.wide.s32 	%rd16, %r4, 8;
	add.s64 	%rd17, %rd1, %rd16;
	ld.global.f64 	%fd6, [%rd17];
	cvta.to.global.u64 	%rd18, %rd4;
	mul.wide.u32 	%rd19, %r2, 8;
	add.s64 	%rd20, %rd18, %rd19;
	st.global.f64 	[%rd20], %fd6;
$L__BB4_10:
	ret;

}
	// .globl	_Z15conj_grad_1_optPdS_i
.visible .entry _Z15conj_grad_1_optPdS_i(
	.param .u64 .ptr .align 1 _Z15conj_grad_1_optPdS_i_param_0,
	.param .u64 .ptr .align 1 _Z15conj_grad_1_optPdS_i_param_1,
	.param .u32 _Z15conj_grad_1_optPdS_i_param_2
)
{
	.reg .pred 	%p<6>;
	.reg .b32 	%r<14>;
	.reg .b64 	%rd<10>;
	.reg .b64 	%fd<7>;

	ld.param.u64 	%rd1, [_Z15conj_grad_1_optPdS_i_param_0];
	ld.param.u64 	%rd2, [_Z15conj_grad_1_optPdS_i_param_1];
	ld.param.u32 	%r8, [_Z15conj_grad_1_optPdS_i_param_2];
	mov.u32 	%r13, %ntid.x;
	mov.u32 	%r2, %ctaid.x;
	mov.u32 	%r3, %tid.x;
	mad.lo.s32 	%r4, %r13, %r2, %r3;
	setp.ge.s32 	%p1, %r4, %r8;
	shl.b32 	%r9, %r3, 3;
	mov.u32 	%r10, l_rho;
	add.s32 	%r5, %r10, %r9;
	@%p1 bra 	$L__BB5_2;
	cvta.to.global.u64 	%rd4, %rd1;
	mul.wide.s32 	%rd5, %r4, 8;
	add.s64 	%rd6, %rd4, %rd5;
	ld.global.f64 	%fd1, [%rd6];
	mul.f64 	%fd2, %fd1, %fd1;
	st.shared.f64 	[%r5], %fd2;
	bra.uni 	$L__BB5_3;
$L__BB5_2:
	mov.b64 	%rd3, 0;
	st.shared.u64 	[%r5], %rd3;
$L__BB5_3:
	bar.sync 	0;
	setp.lt.u32 	%p2, %r13, 2;
	@%p2 bra 	$L__BB5_7;
$L__BB5_4:
	shr.u32 	%r7, %r13, 1;
	setp.ge.u32 	%p3, %r3, %r7;
	@%p3 bra 	$L__BB5_6;
	shl.b32 	%r11, %r7, 3;
	add.s32 	%r12, %r5, %r11;
	ld.shared.f64 	%fd3, [%r12];
	ld.shared.f64 	%fd4, [%r5];
	add.f64 	%fd5, %fd3, %fd4;
	st.shared.f64 	[%r5], %fd5;
$L__BB5_6:
	bar.sync 	0;
	setp.gt.u32 	%p4, %r13, 3;
	mov.u32 	%r13, %r7;
	@%p4 bra 	$L__BB5_4;
$L__BB5_7:
	setp.ne.s32 	%p5, %r3, 0;
	@%p5 bra 	$L__BB5_9;
	ld.shared.f64 	%fd6, [l_rho];
	cvta.to.global.u64 	%rd7, %rd2;
	mul.wide.u32 	%rd8, %r2, 8;
	add.s64 	%rd9, %rd7, %rd8;
	st.global.f64 	[%rd9], %fd6;
$L__BB5_9:
	ret;

}
	// .globl	_Z16conj_grad_2_basePiS_PdS0_S0_S0_ii
.visible .entry _Z16conj_grad_2_basePiS_PdS0_S0_S0_ii(
	.param .u64 .ptr .align 1 _Z16conj_grad_2_basePiS_PdS0_S0_S0_ii_param_0,
	.param .u64 .ptr .align 1 _Z16conj_grad_2_basePiS_PdS0_S0_S0_ii_param_1,
	.param .u64 .ptr .align 1 _Z16conj_grad_2_basePiS_PdS0_S0_S0_ii_param_2,
	.param .u64 .ptr .align 1 _Z16conj_grad_2_basePiS_PdS0_S0_S0_ii_param_3,
	.param .u64 .ptr .align 1 _Z16conj_grad_2_basePiS_PdS0_S0_S0_ii_param_4,
	.param .u64 .ptr .align 1 _Z16conj_grad_2_basePiS_PdS0_S0_S0_ii_param_5,
	.param .u32 _Z16conj_grad_2_basePiS_PdS0_S0_S0_ii_param_6,
	.param .u32 _Z16conj_grad_2_basePiS_PdS0_S0_S0_ii_param_7
)
{
	.reg .pred 	%p<11>;
	.reg .b32 	%r<51>;
	.reg .b64 	%rd<48>;
	.reg .b64 	%fd<34>;

	ld.param.u64 	%rd7, [_Z16conj_grad_2_basePiS_PdS0_S0_S0_ii_param_0];
	ld.param.u64 	%rd8, [_Z16conj_grad_2_basePiS_PdS0_S0_S0_ii_param_1];
	ld.param.u64 	%rd9, [_Z16conj_grad_2_basePiS_PdS0_S0_S0_ii_param_2];
	ld.param.u64 	%rd10, [_Z16conj_grad_2_basePiS_PdS0_S0_S0_ii_param_3];
	ld.param.u64 	%rd6, [_Z16conj_grad_2_basePiS_PdS0_S0_S0_ii_param_5];
	ld.param.u32 	%r20, [_Z16conj_grad_2_basePiS_PdS0_S0_S0_ii_param_6];
	ld.param.u32 	%r19, [_Z16conj_grad_2_basePiS_PdS0_S0_S0_ii_param_7];
	cvta.to.global.u64 	%rd1, %rd10;
	cvta.to.global.u64 	%rd2, %rd8;
	cvta.to.global.u64 	%rd3, %rd9;
	cvta.to.global.u64 	%rd11, %rd7;
	mov.u32 	%r21, %ctaid.x;
	add.s32 	%r1, %r20, %r21;
	mov.u32 	%r50, %ntid.x;
	mov.u32 	%r3, %tid.x;
	mad.lo.s32 	%r22, %r21, %r50, %r3;
	add.s32 	%r4, %r22, %r20;
	mul.wide.s32 	%rd12, %r1, 4;
	add.s64 	%rd13, %rd11, %rd12;
	ld.global.u32 	%r5, [%rd13];
	ld.global.u32 	%r23, [%rd13+4];
	sub.s32 	%r6, %r23, %r19;
	sub.s32 	%r24, %r3, %r19;
	add.s32 	%r48, %r24, %r5;
	setp.ge.s32 	%p1, %r48, %r6;
	mov.f64 	%fd33, 0d0000000000000000;
	@%p1 bra 	$L__BB6_7;
	add.s32 	%r25, %r3, %r50;
	add.s32 	%r26, %r25, %r5;
	sub.s32 	%r27, %r26, %r19;
	max.s32 	%r28, %r27, %r6;
	add.s32 	%r29, %r19, %r28;
	sub.s32 	%r30, %r29, %r26;
	setp.ne.s32 	%p2, %r30, 0;
	selp.u32 	%r31, 1, 0, %p2;
	selp.s32 	%r32, -1, 0, %p2;
	add.s32 	%r33, %r30, %r32;
	div.u32 	%r34, %r33, %r50;
	add.s32 	%r8, %r34, %r31;
	and.b32  	%r35, %r8, 3;
	setp.eq.s32 	%p3, %r35, 3;
	mov.f64 	%fd33, 0d0000000000000000;
	@%p3 bra 	$L__BB6_4;
	add.s32 	%r36, %r8, 1;
	and.b32  	%r37, %r36, 3;
	neg.s32 	%r46, %r37;
	mov.f64 	%fd33, 0d0000000000000000;
$L__BB6_3:
	.pragma "nounroll";
	mul.wide.s32 	%rd14, %r48, 4;
	add.s64 	%rd15, %rd2, %rd14;
	mul.wide.s32 	%rd16, %r48, 8;
	add.s64 	%rd17, %rd3, %rd16;
	ld.global.f64 	%fd12, [%rd17];
	ld.global.u32 	%r38, [%rd15];
	mul.wide.s32 	%rd18, %r38, 8;
	add.s64 	%rd19, %rd1, %rd18;
	ld.global.f64 	%fd13, [%rd19];
	fma.rn.f64 	%fd33, %fd12, %fd13, %fd33;
	add.s32 	%r48, %r48, %r50;
	add.s32 	%r46, %r46, 1;
	setp.ne.s32 	%p4, %r46, 0;
	@%p4 bra 	$L__BB6_3;
$L__BB6_4:
	setp.lt.u32 	%p5, %r8, 3;
	@%p5 bra 	$L__BB6_7;
	shl.b32 	%r40, %r50, 3;
	cvt.u64.u32 	%rd26, %r40;
	shl.b32 	%r41, %r50, 2;
	cvt.u64.u32 	%rd28, %r41;
$L__BB6_6:
	mul.wide.s32 	%rd20, %r48, 8;
	add.s64 	%rd21, %rd3, %rd20;
	ld.global.f64 	%fd14, [%rd21];
	mul.wide.s32 	%rd22, %r48, 4;
	add.s64 	%rd23, %rd2, %rd22;
	ld.global.u32 	%r39, [%rd23];
	mul.wide.s32 	%rd24, %r39, 8;
	add.s64 	%rd25, %rd1, %rd24;
	ld.global.f64 	%fd15, [%rd25];
	fma.rn.f64 	%fd16, %fd14, %fd15, %fd33;
	add.s64 	%rd27, %rd21, %rd26;
	ld.global.f64 	%fd17, [%rd27];
	add.s64 	%rd29, %rd23, %rd28;
	ld.global.u32 	%r42, [%rd29];
	mul.wide.s32 	%rd30, %r42, 8;
	add.s64 	%rd31, %rd1, %rd30;
	ld.global.f64 	%fd18, [%rd31];
	fma.rn.f64 	%fd19, %fd17, %fd18, %fd16;
	add.s64 	%rd32, %rd27, %rd26;
	ld.global.f64 	%fd20, [%rd32];
	add.s64 	%rd33, %rd29, %rd28;
	ld.global.u32 	%r43, [%rd33];
	mul.wide.s32 	%rd34, %r43, 8;
	add.s64 	%rd35, %rd1, %rd34;
	ld.global.f64 	%fd21, [%rd35];
	fma.rn.f64 	%fd22, %fd20, %fd21, %fd19;
	add.s64 	%rd36, %rd32, %rd26;
	ld.global.f64 	%fd23, [%rd36];
	add.s64 	%rd37, %rd33, %rd28;
	ld.global.u32 	%r44, [%rd37];
	mul.wide.s32 	%rd38, %r44, 8;
	add.s64 	%rd39, %rd1, %rd38;
	ld.global.f64 	%fd24, [%rd39];
	fma.rn.f64 	%fd33, %fd23, %fd24, %fd22;
	add.s32 	%r48, %r41, %r48;
	setp.lt.s32 	%p6, %r48, %r6;
	@%p6 bra 	$L__BB6_6;
$L__BB6_7:
	cvta.to.global.u64 	%rd40, %rd6;
	mul.wide.s32 	%rd41, %r4, 8;
	add.s64 	%rd4, %rd40, %rd41;
	st.global.f64 	[%rd4], %fd33;
	bar.sync 	0;
	setp.lt.u32 	%p7, %r50, 2;
	@%p7 bra 	$L__BB6_11;
$L__BB6_8:
	shr.u32 	%r18, %r50, 1;
	setp.ge.u32 	%p8, %r3, %r18;
	@%p8 bra 	$L__BB6_10;
	shl.b32 	%r45, %r18, 3;
	cvt.u64.u32 	%rd42, %r45;
	add.s64 	%rd43, %rd4, %rd42;
	ld.global.f64 	%fd25, [%rd43];
	ld.global.f64 	%fd26, [%rd4];
	add.f64 	%fd27, %fd25, %fd26;
	st.global.f64 	[%rd4], %fd27;
$L__BB6_10:
	bar.sync 	0;
	setp.gt.u32 	%p9, %r50, 3;
	mov.u32 	%r50, %r18;
	@%p9 bra 	$L__BB6_8;
$L__BB6_11:
	setp.ne.s32 	%p10, %r3, 0;
	@%p10 bra 	$L__BB6_13;
	ld.param.u64 	%rd47, [_Z16conj_grad_2_basePiS_PdS0_S0_S0_ii_param_4];
	ld.global.f64 	%fd28, [%rd4];
	cvta.to.global.u64 	%rd44, %rd47;
	mul.wide.s32 	%rd45, %r1, 8;
	add.s64 	%rd46, %rd44, %rd45;
	st.global.f64 	[%rd46], %fd28;
$L__BB6_13:
	ret;

}
	// .globl	_Z15conj_grad_2_optPiS_PdS0_S0_ii
.visible .entry _Z15conj_grad_2_optPiS_PdS0_S0_ii(
	.param .u64 .ptr .align 1 _Z15conj_grad_2_optPiS_PdS0_S0_ii_param_0,
	.param .u64 .ptr .align 1 _Z15conj_grad_2_optPiS_PdS0_S0_ii_param_1,
	.param .u64 .ptr .align 1 _Z15conj_grad_2_optPiS_PdS0_S0_ii_param_2,
	.param .u64 .ptr .align 1 _Z15conj_grad_2_optPiS_PdS0_S0_ii_param_3,
	.param .u64 .ptr .align 1 _Z15conj_grad_2_optPiS_PdS0_S0_ii_param_4,
	.param .u32 _Z15conj_grad_2_optPiS_PdS0_S0_ii_param_5,
	.param .u32 _Z15conj_grad_2_optPiS_PdS0_S0_ii_param_6
)
{
	.reg .pred 	%p<11>;
	.reg .b32 	%r<53>;
	.reg .b64 	%rd<41>;
	.reg .b64 	%fd<34>;

	ld.param.u64 	%rd5, [_Z15conj_grad_2_optPiS_PdS0_S0_ii_param_0];
	ld.param.u64 	%rd6, [_Z15conj_grad_2_optPiS_PdS0_S0_ii_param_1];
	ld.param.u64 	%rd7, [_Z15conj_grad_2_optPiS_PdS0_S0_ii_param_2];
	ld.param.u64 	%rd8, [_Z15conj_grad_2_optPiS_PdS0_S0_ii_param_3];
	ld.param.u64 	%rd4, [_Z15conj_grad_2_optPiS_PdS0_S0_ii_param_4];
	ld.param.u32 	%r20, [_Z15conj_grad_2_optPiS_PdS0_S0_ii_param_5];
	ld.param.u32 	%r19, [_Z15conj_grad_2_optPiS_PdS0_S0_ii_param_6];
	cvta.to.global.u64 	%rd1, %rd8;
	cvta.to.global.u64 	%rd2, %rd6;
	cvta.to.global.u64 	%rd3, %rd7;
	cvta.to.global.u64 	%rd9, %rd5;
	mov.u32 	%r21, %ctaid.x;
	add.s32 	%r1, %r20, %r21;
	mov.u32 	%r2, %tid.x;
	mov.u32 	%r52, %ntid.x;
	mul.wide.s32 	%rd10, %r1, 4;
	add.s64 	%rd11, %rd9, %rd10;
	ld.global.u32 	%r4, [%rd11];
	ld.global.u32 	%r22, [%rd11+4];
	sub.s32 	%r5, %r22, %r19;
	sub.s32 	%r23, %r2, %r19;
	add.s32 	%r50, %r23, %r4;
	setp.ge.s32 	%p1, %r50, %r5;
	mov.f64 	%fd33, 0d0000000000000000;
	@%p1 bra 	$L__BB7_7;
	add.s32 	%r24, %r2, %r52;
	add.s32 	%r25, %r24, %r4;
	sub.s32 	%r26, %r25, %r19;
	max.s32 	%r27, %r26, %r5;
	add.s32 	%r28, %r19, %r27;
	sub.s32 	%r29, %r28, %r25;
	setp.ne.s32 	%p2, %r29, 0;
	selp.u32 	%r30, 1, 0, %p2;
	selp.s32 	%r31, -1, 0, %p2;
	add.s32 	%r32, %r29, %r31;
	div.u32 	%r33, %r32, %r52;
	add.s32 	%r7, %r33, %r30;
	and.b32  	%r34, %r7, 3;
	setp.eq.s32 	%p3, %r34, 3;
	mov.f64 	%fd33, 0d0000000000000000;
	@%p3 bra 	$L__BB7_4;
	add.s32 	%r35, %r7, 1;
	and.b32  	%r36, %r35, 3;
	neg.s32 	%r48, %r36;
	mov.f64 	%fd33, 0d0000000000000000;
$L__BB7_3:
	.pragma "nounroll";
	mul.wide.s32 	%rd12, %r50, 4;
	add.s64 	%rd13, %rd2, %rd12;
	mul.wide.s32 	%rd14, %r50, 8;
	add.s64 	%rd15, %rd3, %rd14;
	ld.global.f64 	%fd12, [%rd15];
	ld.global.u32 	%r37, [%rd13];
	mul.wide.s32 	%rd16, %r37, 8;
	add.s64 	%rd17, %rd1, %rd16;
	ld.global.f64 	%fd13, [%rd17];
	fma.rn.f64 	%fd33, %fd12, %fd13, %fd33;
	add.s32 	%r50, %r50, %r52;
	add.s32 	%r48, %r48, 1;
	setp.ne.s32 	%p4, %r48, 0;
	@%p4 bra 	$L__BB7_3;
$L__BB7_4:
	setp.lt.u32 	%p5, %r7, 3;
	@%p5 bra 	$L__BB7_7;
	shl.b32 	%r39, %r52, 3;
	cvt.u64.u32 	%rd24, %r39;
	shl.b32 	%r40, %r52, 2;
	cvt.u64.u32 	%rd26, %r40;
$L__BB7_6:
	mul.wide.s32 	%rd18, %r50, 8;
	add.s64 	%rd19, %rd3, %rd18;
	ld.global.f64 	%fd14, [%rd19];
	mul.wide.s32 	%rd20, %r50, 4;
	add.s64 	%rd21, %rd2, %rd20;
	ld.global.u32 	%r38, [%rd21];
	mul.wide.s32 	%rd22, %r38, 8;
	add.s64 	%rd23, %rd1, %rd22;
	ld.global.f64 	%fd15, [%rd23];
	fma.rn.f64 	%fd16, %fd14, %fd15, %fd33;
	add.s64 	%rd25, %rd19, %rd24;
	ld.global.f64 	%fd17, [%rd25];
	add.s64 	%rd27, %rd21, %rd26;
	ld.global.u32 	%r41, [%rd27];
	mul.wide.s32 	%rd28, %r41, 8;
	add.s64 	%rd29, %rd1, %rd28;
	ld.global.f64 	%fd18, [%rd29];
	fma.rn.f64 	%fd19, %fd17, %fd18, %fd16;
	add.s64 	%rd30, %rd25, %rd24;
	ld.global.f64 	%fd20, [%rd30];
	add.s64 	%rd31, %rd27, %rd26;
	ld.global.u32 	%r42, [%rd31];
	mul.wide.s32 	%rd32, %r42, 8;
	add.s64 	%rd33, %rd1, %rd32;
	ld.global.f64 	%fd21, [%rd33];
	fma.rn.f64 	%fd22, %fd20, %fd21, %fd19;
	add.s64 	%rd34, %rd30, %rd24;
	ld.global.f64 	%fd23, [%rd34];
	add.s64 	%rd35, %rd31, %rd26;
	ld.global.u32 	%r43, [%rd35];
	mul.wide.s32 	%rd36, %r43, 8;
	add.s64 	%rd37, %rd1, %rd36;
	ld.global.f64 	%fd24, [%rd37];
	fma.rn.f64 	%fd33, %fd23, %fd24, %fd22;
	add.s32 	%r50, %r40, %r50;
	setp.lt.s32 	%p6, %r50, %r5;
	@%p6 bra 	$L__BB7_6;
$L__BB7_7:
	shl.b32 	%r44, %r2, 3;
	mov.u32 	%r45, l_sum;
	add.s32 	%r16, %r45, %r44;
	st.shared.f64 	[%r16], %fd33;
	bar.sync 	0;
	setp.lt.u32 	%p7, %r52, 2;
	@%p7 bra 	$L__BB7_11;
$L__BB7_8:
	shr.u32 	%r18, %r52, 1;
	setp.ge.u32 	%p8, %r2, %r18;
	@%p8 bra 	$L__BB7_10;
	shl.b32 	%r46, %r18, 3;
	add.s32 	%r47, %r16, %r46;
	ld.shared.f64 	%fd25, [%r47];
	ld.shared.f64 	%fd26, [%r16];
	add.f64 	%fd27, %fd25, %fd26;
	st.shared.f64 	[%r16], %fd27;
$L__BB7_10:
	bar.sync 	0;
	setp.gt.u32 	%p9, %r52, 3;
	mov.u32 	%r52, %r18;
	@%p9 bra 	$L__BB7_8;
$L__BB7_11:
	setp.ne.s32 	%p10, %r2, 0;
	@%p10 bra 	$L__BB7_13;
	ld.shared.f64 	%fd28, [l_sum];
	cvta.to.global.u64 	%rd38, %rd4;
	mul.wide.s32 	%rd39, %r1, 8;
	add.s64 	%rd40, %rd38, %rd39;
	st.global.f64 	[%rd40], %fd28;
$L__BB7_13:
	ret;

}
	// .globl	_Z16conj_grad_3_basePdS_S_S_i
.visible .entry _Z16conj_grad_3_basePdS_S_S_i(
	.param .u64 .ptr .align 1 _Z16conj_grad_3_basePdS_S_S_i_param_0,
	.param .u64 .ptr .align 1 _Z16conj_grad_3_basePdS_S_S_i_param_1,
	.param .u64 .ptr .align 1 _Z16conj_grad_3_basePdS_S_S_i_param_2,
	.param .u64 .ptr .align 1 _Z16conj_grad_3_basePdS_S_S_i_param_3,
	.param .u32 _Z16conj_grad_3_basePdS_S_S_i_param_4
)
{
	.reg .pred 	%p<6>;
	.reg .b32 	%r<10>;
	.reg .b64 	%rd<24>;
	.reg .b64 	%fd<8>;

	ld.param.u64 	%rd3, [_Z16conj_grad_3_basePdS_S_S_i_param_0];
	ld.param.u64 	%rd4, [_Z16conj_grad_3_basePdS_S_S_i_param_1];
	ld.param.u64 	%rd5, [_Z16conj_grad_3_basePdS_S_S_i_param_2];
	ld.param.u64 	%rd6, [_Z16conj_grad_3_basePdS_S_S_i_param_3];
	ld.param.u32 	%r7, [_Z16conj_grad_3_basePdS_S_S_i_param_4];
	cvta.to.global.u64 	%rd1, %rd6;
	mov.u32 	%r9, %ntid.x;
	mov.u32 	%r2, %ctaid.x;
	mov.u32 	%r3, %tid.x;
	mad.lo.s32 	%r4, %r9, %r2, %r3;
	setp.ge.s32 	%p1, %r4, %r7;
	@%p1 bra 	$L__BB8_2;
	cvta.to.global.u64 	%rd10, %rd3;
	cvta.to.global.u64 	%rd11, %rd4;
	mul.wide.s32 	%rd12, %r4, 8;
	add.s64 	%rd13, %rd10, %rd12;
	ld.global.f64 	%fd1, [%rd13];
	add.s64 	%rd14, %rd11, %rd12;
	ld.global.f64 	%fd2, [%rd14];
	mul.f64 	%fd3, %fd1, %fd2;
	add.s64 	%rd15, %rd1, %rd12;
	st.global.f64 	[%rd15], %fd3;
	bra.uni 	$L__BB8_3;
$L__BB8_2:
	mul.wide.s32 	%rd7, %r4, 8;
	add.s64 	%rd8, %rd1, %rd7;
	mov.b64 	%rd9, 0;
	st.global.u64 	[%rd8], %rd9;
$L__BB8_3:
	bar.sync 	0;
	setp.lt.u32 	%p2, %r9, 2;
	@%p2 bra 	$L__BB8_8;
	mul.wide.s32 	%rd16, %r4, 8;
	add.s64 	%rd2, %rd1, %rd16;
$L__BB8_5:
	shr.u32 	%r6, %r9, 1;
	setp.ge.u32 	%p3, %r3, %r6;
	@%p3 bra 	$L__BB8_7;
	shl.b32 	%r8, %r6, 3;
	cvt.u64.u32 	%rd17, %r8;
	add.s64 	%rd18, %rd2, %rd17;
	ld.global.f64 	%fd4, [%rd18];
	ld.global.f64 	%fd5, [%rd2];
	add.f64 	%fd6, %fd4, %fd5;
	st.global.f64 	[%rd2], %fd6;
$L__BB8_7:
	bar.sync 	0;
	setp.gt.u32 	%p4, %r9, 3;
	mov.u32 	%r9, %r6;
	@%p4 bra 	$L__BB8_5;
$L__BB8_8:
	setp.ne.s32 	%p5, %r3, 0;
	@%p5 bra 	$L__BB8_10;
	mul.wide.s32 	%rd19, %r4, 8;
	add.s64 	%rd20, %rd1, %rd19;
	ld.global.f64 	%fd7, [%rd20];
	cvta.to.global.u64 	%rd21, %rd5;
	mul.wide.u32 	%rd22, %r2, 8;
	add.s64 	%rd23, %rd21, %rd22;
	st.global.f64 	[%rd23], %fd7;
$L__BB8_10:
	ret;

}
	// .globl	_Z15conj_grad_3_optPdS_S_i
.visible .entry _Z15conj_grad_3_optPdS_S_i(
	.param .u64 .ptr .align 1 _Z15conj_grad_3_optPdS_S_i_param_0,
	.param .u64 .ptr .align 1 _Z15conj_grad_3_optPdS_S_i_param_1,
	.param .u64 .ptr .align 1 _Z15conj_grad_3_optPdS_S_i_param_2,
	.param .u32 _Z15conj_grad_3_optPdS_S_i_param_3
)
{
	.reg .pred 	%p<6>;
	.reg .b32 	%r<14>;
	.reg .b64 	%rd<13>;
	.reg .b64 	%fd<8>;

	ld.param.u64 	%rd1, [_Z15conj_grad_3_optPdS_S_i_param_0];
	ld.param.u64 	%rd2, [_Z15conj_grad_3_optPdS_S_i_param_1];
	ld.param.u64 	%rd3, [_Z15conj_grad_3_optPdS_S_i_param_2];
	ld.param.u32 	%r8, [_Z15conj_grad_3_optPdS_S_i_param_3];
	mov.u32 	%r13, %ntid.x;
	mov.u32 	%r2, %ctaid.x;
	mov.u32 	%r3, %tid.x;
	mad.lo.s32 	%r4, %r13, %r2, %r3;
	setp.ge.s32 	%p1, %r4, %r8;
	shl.b32 	%r9, %r3, 3;
	mov.u32 	%r10, l_d;
	add.s32 	%r5, %r10, %r9;
	@%p1 bra 	$L__BB9_2;
	cvta.to.global.u64 	%rd5, %rd1;
	cvta.to.global.u64 	%rd6, %rd2;
	mul.wide.s32 	%rd7, %r4, 8;
	add.s64 	%rd8, %rd5, %rd7;
	ld.global.f64 	%fd1, [%rd8];
	add.s64 	%rd9, %rd6, %rd7;
	ld.global.f64 	%fd2, [%rd9];
	mul.f64 	%fd3, %fd1, %fd2;
	st.shared.f64 	[%r5], %fd3;
	bra.uni 	$L__BB9_3;
$L__BB9_2:
	mov.b64 	%rd4, 0;
	st.shared.u64 	[%r5], %rd4;
$L__BB9_3:
	bar.sync 	0;
	setp.lt.u32 	%p2, %r13, 2;
	@%p2 bra 	$L__BB9_7;
$L__BB9_4:
	shr.u32 	%r7, %r13, 1;
	setp.ge.u32 	%p3, %r3, %r7;
	@%p3 bra 	$L__BB9_6;
	shl.b32 	%r11, %r7, 3;
	add.s32 	%r12, %r5, %r11;
	ld.shared.f64 	%fd4, [%r12];
	ld.shared.f64 	%fd5, [%r5];
	add.f64 	%fd6, %fd4, %fd5;
	st.shared.f64 	[%r5], %fd6;
$L__BB9_6:
	bar.sync 	0;
	setp.gt.u32 	%p4, %r13, 3;
	mov.u32 	%r13, %r7;
	@%p4 bra 	$L__BB9_4;
$L__BB9_7:
	setp.ne.s32 	%p5, %r3, 0;
	@%p5 bra 	$L__BB9_9;
	ld.shared.f64 	%fd7, [l_d];
	cvta.to.global.u64 	%rd10, %rd3;
	mul.wide.u32 	%rd11, %r2, 8;
	add.s64 	%rd12, %rd10, %rd11;
	st.global.f64 	[%rd12], %fd7;
$L__BB9_9:
	ret;

}
	// .globl	_Z16conj_grad_4_basePdS_S_S_S_S_di
.visible .entry _Z16conj_grad_4_basePdS_S_S_S_S_di(
	.param .u64 .ptr .align 1 _Z16conj_grad_4_basePdS_S_S_S_S_di_param_0,
	.param .u64 .ptr .align 1 _Z16conj_grad_4_basePdS_S_S_S_S_di_param_1,
	.param .u64 .ptr .align 1 _Z16conj_grad_4_basePdS_S_S_S_S_di_param_2,
	.param .u64 .ptr .align 1 _Z16conj_grad_4_basePdS_S_S_S_S_di_param_3,
	.param .u64 .ptr .align 1 _Z16conj_grad_4_basePdS_S_S_S_S_di_param_4,
	.param .u64 .ptr .align 1 _Z16conj_grad_4_basePdS_S_S_S_S_di_param_5,
	.param .f64 _Z16conj_grad_4_basePdS_S_S_S_S_di_param_6,
	.param .u32 _Z16conj_grad_4_basePdS_S_S_S_S_di_param_7
)
{
	.reg .pred 	%p<6>;
	.reg .b32 	%r<10>;
	.reg .b64 	%rd<30>;
	.reg .b64 	%fd<14>;

	ld.param.u64 	%rd3, [_Z16conj_grad_4_basePdS_S_S_S_S_di_param_0];
	ld.param.u64 	%rd4, [_Z16conj_grad_4_basePdS_S_S_S_S_di_param_1];
	ld.param.u64 	%rd5, [_Z16conj_grad_4_basePdS_S_S_S_S_di_param_2];
	ld.param.u64 	%rd6, [_Z16conj_grad_4_basePdS_S_S_S_S_di_param_3];
	ld.param.u64 	%rd7, [_Z16conj_grad_4_basePdS_S_S_S_S_di_param_4];
	ld.param.u64 	%rd8, [_Z16conj_grad_4_basePdS_S_S_S_S_di_param_5];
	ld.param.f64 	%fd1, [_Z16conj_grad_4_basePdS_S_S_S_S_di_param_6];
	ld.param.u32 	%r7, [_Z16conj_grad_4_basePdS_S_S_S_S_di_param_7];
	cvta.to.global.u64 	%rd1, %rd8;
	mov.u32 	%r9, %ntid.x;
	mov.u32 	%r2, %ctaid.x;
	mov.u32 	%r3, %tid.x;
	mad.lo.s32 	%r4, %r9, %r2, %r3;
	setp.ge.s32 	%p1, %r4, %r7;
	@%p1 bra 	$L__BB10_2;
	cvta.to.global.u64 	%rd12, %rd6;
	cvta.to.global.u64 	%rd13, %rd3;
	cvta.to.global.u64 	%rd14, %rd5;
	cvta.to.global.u64 	%rd15, %rd4;
	mul.wide.s32 	%rd16, %r4, 8;
	add.s64 	%rd17, %rd12, %rd16;
	ld.global.f64 	%fd2, [%rd17];
	add.s64 	%rd18, %rd13, %rd16;
	ld.global.f64 	%fd3, [%rd18];
	fma.rn.f64 	%fd4, %fd1, %fd3, %fd2;
	add.s64 	%rd19, %rd14, %rd16;
	ld.global.f64 	%fd5, [%rd19];
	add.s64 	%rd20, %rd15, %rd16;
	ld.global.f64 	%fd6, [%rd20];
	mul.f64 	%fd7, %fd1, %fd6;
	sub.f64 	%fd8, %fd5, %fd7;
	st.global.f64 	[%rd17], %fd4;
	st.global.f64 	[%rd19], %fd8;
	mul.f64 	%fd9, %fd8, %fd8;
	add.s64 	%rd21, %rd1, %rd16;
	st.global.f64 	[%rd21], %fd9;
	bra.uni 	$L__BB10_3;
$L__BB10_2:
	mul.wide.s32 	%rd9, %r4, 8;
	add.s64 	%rd10, %rd1, %rd9;
	mov.b64 	%rd11, 0;
	st.global.u64 	[%rd10], %rd11;
$L__BB10_3:
	bar.sync 	0;
	setp.lt.u32 	%p2, %r9, 2;
	@%p2 bra 	$L__BB10_8;
	mul.wide.s32 	%rd22, %r4, 8;
	add.s64 	%rd2, %rd1, %rd22;
$L__BB10_5:
	shr.u32 	%r6, %r9, 1;
	setp.ge.u32 	%p3, %r3, %r6;
	@%p3 bra 	$L__BB10_7;
	shl.b32 	%r8, %r6, 3;
	cvt.u64.u32 	%rd23, %r8;
	add.s64 	%rd24, %rd2, %rd23;
	ld.global.f64 	%fd10, [%rd24];
	ld.global.f64 	%fd11, [%rd2];
	add.f64 	%fd12, %fd10, %fd11;
	st.global.f64 	[%rd2], %fd12;
$L__BB10_7:
	bar.sync 	0;
	setp.gt.u32 	%p4, %r9, 3;
	mov.u32 	%r9, %r6;
	@%p4 bra 	$L__BB10_5;
$L__BB10_8:
	setp.ne.s32 	%p5, %r3, 0;
	@%p5 bra 	$L__BB10_10;
	mul.wide.s32 	%rd25, %r4, 8;
	add.s64 	%rd26, %rd1, %rd25;
	ld.global.f64 	%fd13, [%rd26];
	cvta.to.global.u64 	%rd27, %rd7;
	mul.wide.u32 	%rd28, %r2, 8;
	add.s64 	%rd29, %rd27, %rd28;
	st.global.f64 	[%rd29], %fd13;
$L__BB10_10:
	ret;

}
	// .globl	_Z15conj_grad_4_optPdS_S_S_S_di
.visible .entry _Z15conj_grad_4_optPdS_S_S_S_di(
	.param .u64 .ptr .align 1 _Z15conj_grad_4_optPdS_S_S_S_di_param_0,
	.param .u64 .ptr .align 1 _Z15conj_grad_4_optPdS_S_S_S_di_param_1,
	.param .u64 .ptr .align 1 _Z15conj_grad_4_optPdS_S_S_S_di_param_2,
	.param .u64 .ptr .align 1 _Z15conj_grad_4_optPdS_S_S_S_di_param_3,
	.param .u64 .ptr .align 1 _Z15conj_grad_4_optPdS_S_S_S_di_param_4,
	.param .f64 _Z15conj_grad_4_optPdS_S_S_S_di_param_5,
	.param .u32 _Z15conj_grad_4_optPdS_S_S_S_di_param_6
)
{
	.reg .pred 	%p<6>;
	.reg .b32 	%r<14>;
	.reg .b64 	%rd<19>;
	.reg .b64 	%fd<14>;

	ld.param.u64 	%rd1, [_Z15conj_grad_4_optPdS_S_S_S_di_param_0];
	ld.param.u64 	%rd2, [_Z15conj_grad_4_optPdS_S_S_S_di_param_1];
	ld.param.u64 	%rd3, [_Z15conj_grad_4_optPdS_S_S_S_di_param_2];
	ld.param.u64 	%rd4, [_Z15conj_grad_4_optPdS_S_S_S_di_param_3];
	ld.param.u64 	%rd5, [_Z15conj_grad_4_optPdS_S_S_S_di_param_4];
	ld.param.f64 	%fd1, [_Z15conj_grad_4_optPdS_S_S_S_di_param_5];
	ld.param.u32 	%r8, [_Z15conj_grad_4_optPdS_S_S_S_di_param_6];
	mov.u32 	%r13, %ntid.x;
	mov.u32 	%r2, %ctaid.x;
	mov.u32 	%r3, %tid.x;
	mad.lo.s32 	%r4, %r13, %r2, %r3;
	setp.ge.s32 	%p1, %r4, %r8;
	shl.b32 	%r9, %r3, 3;
	mov.u32 	%r10, l_rho;
	add.s32 	%r5, %r10, %r9;
	@%p1 bra 	$L__BB11_2;
	cvta.to.global.u64 	%rd7, %rd4;
	cvta.to.global.u64 	%rd8, %rd1;
	cvta.to.global.u64 	%rd9, %rd3;
	cvta.to.global.u64 	%rd10, %rd2;
	mul.wide.s32 	%rd11, %r4, 8;
	add.s64 	%rd12, %rd7, %rd11;
	ld.global.f64 	%fd2, [%rd12];
	add.s64 	%rd13, %rd8, %rd11;
	ld.global.f64 	%fd3, [%rd13];
	fma.rn.f64 	%fd4, %fd1, %fd3, %fd2;
	add.s64 	%rd14, %rd9, %rd11;
	ld.global.f64 	%fd5, [%rd14];
	add.s64 	%rd15, %rd10, %rd11;
	ld.global.f64 	%fd6, [%rd15];
	mul.f64 	%fd7, %fd1, %fd6;
	sub.f64 	%fd8, %fd5, %fd7;
	st.global.f64 	[%rd12], %fd4;
	st.global.f64 	[%rd14], %fd8;
	mul.f64 	%fd9, %fd8, %fd8;
	st.shared.f64 	[%r5], %fd9;
	bra.uni 	$L__BB11_3;
$L__BB11_2:
	mov.b64 	%rd6, 0;
	st.shared.u64 	[%r5], %rd6;
$L__BB11_3:
	bar.sync 	0;
	setp.lt.u32 	%p2, %r13, 2;
	@%p2 bra 	$L__BB11_7;
$L__BB11_4:
	shr.u32 	%r7, %r13, 1;
	setp.ge.u32 	%p3, %r3, %r7;
	@%p3 bra 	$L__BB11_6;
	shl.b32 	%r11, %r7, 3;
	add.s32 	%r12, %r5, %r11;
	ld.shared.f64 	%fd10, [%r12];
	ld.shared.f64 	%fd11, [%r5];
	add.f64 	%fd12, %fd10, %fd11;
	st.shared.f64 	[%r5], %fd12;
$L__BB11_6:
	bar.sync 	0;
	setp.gt.u32 	%p4, %r13, 3;
	mov.u32 	%r13, %r7;
	@%p4 bra 	$L__BB11_4;
$L__BB11_7:
	setp.ne.s32 	%p5, %r3, 0;
	@%p5 bra 	$L__BB11_9;
	ld.shared.f64 	%fd13, [l_rho];
	cvta.to.global.u64 	%rd16, %rd5;
	mul.wide.u32 	%rd17, %r2, 8;
	add.s64 	%rd18, %rd16, %rd17;
	st.global.f64 	[%rd18], %fd13;
$L__BB11_9:
	ret;

}
	// .globl	_Z11conj_grad_5PdS_di
.visible .entry _Z11conj_grad_5PdS_di(
	.param .u64 .ptr .align 1 _Z11conj_grad_5PdS_di_param_0,
	.param .u64 .ptr .align 1 _Z11conj_grad_5PdS_di_param_1,
	.param .f64 _Z11conj_grad_5PdS_di_param_2,
	.param .u32 _Z11conj_grad_5PdS_di_param_3
)
{
	.reg .pred 	%p<2>;
	.reg .b32 	%r<6>;
	.reg .b64 	%rd<8>;
	.reg .b64 	%fd<5>;

	ld.param.u64 	%rd1, [_Z11conj_grad_5PdS_di_param_0];
	ld.param.u64 	%rd2, [_Z11conj_grad_5PdS_di_param_1];
	ld.param.f64 	%fd1, [_Z11conj_grad_5PdS_di_param_2];
	ld.param.u32 	%r2, [_Z11conj_grad_5PdS_di_param_3];
	mov.u32 	%r3, %ntid.x;
	mov.u32 	%r4, %ctaid.x;
	mov.u32 	%r5, %tid.x;
	mad.lo.s32 	%r1, %r3, %r4, %r5;
	setp.ge.s32 	%p1, %r1, %r2;
	@%p1 bra 	$L__BB12_2;
	cvta.to.global.u64 	%rd3, %rd2;
	cvta.to.global.u64 	%rd4, %rd1;
	mul.wide.s32 	%rd5, %r1, 8;
	add.s64 	%rd6, %rd3, %rd5;
	ld.global.f64 	%fd2, [%rd6];
	add.s64 	%rd7, %rd4, %rd5;
	ld.global.f64 	%fd3, [%rd7];
	fma.rn.f64 	%fd4, %fd1, %fd3, %fd2;
	st.global.f64 	[%rd7], %fd4;
$L__BB12_2:
	ret;

}
	// .globl	_Z16conj_grad_6_basePiS_PdS0_S0_S0_ii
.visible .entry _Z16conj_grad_6_basePiS_PdS0_S0_S0_ii(
	.param .u64 .ptr .align 1 _Z16conj_grad_6_basePiS_PdS0_S0_S0_ii_param_0,
	.param .u64 .ptr .align 1 _Z16conj_grad_6_basePiS_PdS0_S0_S0_ii_param_1,
	.param .u64 .ptr .align 1 _Z16conj_grad_6_basePiS_PdS0_S0_S0_ii_param_2,
	.param .u64 .ptr .align 1 _Z16conj_grad_6_basePiS_PdS0_S0_S0_ii_param_3,
	.param .u64 .ptr .align 1 _Z16conj_grad_6_basePiS_PdS0_S0_S0_ii_param_4,
	.param .u64 .ptr .align 1 _Z16conj_grad_6_basePiS_PdS0_S0_S0_ii_param_5,
	.param .u32 _Z16conj_grad_6_basePiS_PdS0_S0_S0_ii_param_6,
	.param .u32 _Z16conj_grad_6_basePiS_PdS0_S0_S0_ii_param_7
)
{
	.reg .pred 	%p<12>;
	.reg .b32 	%r<26>;
	.reg .b64 	%rd<95>;
	.reg .b64 	%fd<34>;

	ld.param.u64 	%rd37, [_Z16conj_grad_6_basePiS_PdS0_S0_S0_ii_param_0];
	ld.param.u64 	%rd38, [_Z16conj_grad_6_basePiS_PdS0_S0_S0_ii_param_1];
	ld.param.u64 	%rd39, [_Z16conj_grad_6_basePiS_PdS0_S0_S0_ii_param_2];
	ld.param.u64 	%rd40, [_Z16conj_grad_6_basePiS_PdS0_S0_S0_ii_param_4];
	ld.param.u32 	%r8, [_Z16conj_grad_6_basePiS_PdS0_S0_S0_ii_param_6];
	ld.param.u32 	%r9, [_Z16conj_grad_6_basePiS_PdS0_S0_S0_ii_param_7];
	cvta.to.global.u64 	%rd1, %rd40;
	cvta.to.global.u64 	%rd2, %rd38;
	cvta.to.global.u64 	%rd3, %rd39;
	cvta.to.global.u64 	%rd41, %rd37;
	mov.u32 	%r10, %ctaid.x;
	add.s32 	%r1, %r8, %r10;
	mov.u32 	%r25, %ntid.x;
	mov.u32 	%r3, %tid.x;
	mad.lo.s32 	%r11, %r10, %r25, %r3;
	add.s32 	%r4, %r11, %r8;
	mul.wide.s32 	%rd42, %r1, 4;
	add.s64 	%rd43, %rd41, %rd42;
	ld.global.u32 	%r12, [%rd43];
	ld.global.u32 	%r13, [%rd43+4];
	sub.s32 	%r14, %r13, %r9;
	sub.s32 	%r15, %r3, %r9;
	add.s32 	%r5, %r15, %r12;
	cvt.s64.s32 	%rd4, %r14;
	setp.ge.s32 	%p1, %r5, %r14;
	mov.f64 	%fd33, 0d0000000000000000;
	@%p1 bra 	$L__BB13_10;
	cvt.s64.s32 	%rd91, %r5;
	cvt.u64.u32 	%rd6, %r25;
	add.s64 	%rd44, %rd91, %rd6;
	max.s64 	%rd45, %rd4, %rd44;
	setp.lt.s64 	%p2, %rd44, %rd4;
	selp.u64 	%rd7, 1, 0, %p2;
	add.s64 	%rd46, %rd44, %rd7;
	sub.s64 	%rd8, %rd45, %rd46;
	and.b64  	%rd47, %rd8, -4294967296;
	setp.ne.s64 	%p3, %rd47, 0;
	@%p3 bra 	$L__BB13_3;
	cvt.u32.u64 	%r16, %rd6;
	cvt.u32.u64 	%r17, %rd8;
	div.u32 	%r18, %r17, %r16;
	cvt.u64.u32 	%rd86, %r18;
	bra.uni 	$L__BB13_4;
$L__BB13_3:
	div.u64 	%rd86, %rd8, %rd6;
$L__BB13_4:
	add.s64 	%rd12, %rd86, %rd7;
	and.b64  	%rd48, %rd12, 3;
	setp.eq.s64 	%p4, %rd48, 3;
	mov.f64 	%fd33, 0d0000000000000000;
	@%p4 bra 	$L__BB13_7;
	shl.b64 	%rd49, %rd91, 2;
	add.s64 	%rd89, %rd2, %rd49;
	shl.b64 	%rd50, %rd91, 3;
	add.s64 	%rd88, %rd3, %rd50;
	add.s64 	%rd51, %rd12, 1;
	and.b64  	%rd87, %rd51, 3;
	mov.f64 	%fd33, 0d0000000000000000;
$L__BB13_6:
	.pragma "nounroll";
	ld.global.f64 	%fd12, [%rd88];
	ld.global.u32 	%r19, [%rd89];
	mul.wide.s32 	%rd52, %r19, 8;
	add.s64 	%rd53, %rd1, %rd52;
	ld.global.f64 	%fd13, [%rd53];
	fma.rn.f64 	%fd33, %fd12, %fd13, %fd33;
	add.s64 	%rd91, %rd91, %rd6;
	shl.b64 	%rd54, %rd6, 2;
	add.s64 	%rd89, %rd89, %rd54;
	shl.b64 	%rd55, %rd6, 3;
	add.s64 	%rd88, %rd88, %rd55;
	add.s64 	%rd87, %rd87, -1;
	setp.ne.s64 	%p5, %rd87, 0;
	@%p5 bra 	$L__BB13_6;
$L__BB13_7:
	setp.lt.u64 	%p6, %rd12, 3;
	@%p6 bra 	$L__BB13_10;
	shl.b64 	%rd56, %rd91, 2;
	add.s64 	%rd93, %rd2, %rd56;
	shl.b64 	%rd26, %rd6, 4;
	shl.b64 	%rd57, %rd91, 3;
	add.s64 	%rd92, %rd3, %rd57;
$L__BB13_9:
	ld.global.f64 	%fd14, [%rd92];
	ld.global.u32 	%r20, [%rd93];
	mul.wide.s32 	%rd58, %r20, 8;
	add.s64 	%rd59, %rd1, %rd58;
	ld.global.f64 	%fd15, [%rd59];
	fma.rn.f64 	%fd16, %fd14, %fd15, %fd33;
	mul.wide.u32 	%rd60, %r25, 8;
	add.s64 	%rd61, %rd92, %rd60;
	ld.global.f64 	%fd17, [%rd61];
	mul.wide.u32 	%rd62, %r25, 4;
	add.s64 	%rd63, %rd93, %rd62;
	ld.global.u32 	%r21, [%rd63];
	mul.wide.s32 	%rd64, %r21, 8;
	add.s64 	%rd65, %rd1, %rd64;
	ld.global.f64 	%fd18, [%rd65];
	fma.rn.f64 	%fd19, %fd17, %fd18, %fd16;
	add.s64 	%rd66, %rd92, %rd26;
	ld.global.f64 	%fd20, [%rd66];
	add.s64 	%rd67, %rd93, %rd60;
	ld.global.u32 	%r22, [%rd67];
	mul.wide.s32 	%rd68, %r22, 8;
	add.s64 	%rd69, %rd1, %rd68;
	ld.global.f64 	%fd21, [%rd69];
	fma.rn.f64 	%fd22, %fd20, %fd21, %fd19;
	mul.wide.u32 	%rd70, %r25, 24;
	add.s64 	%rd71, %rd92, %rd70;
	ld.global.f64 	%fd23, [%rd71];
	mul.wide.u32 	%rd72, %r25, 12;
	add.s64 	%rd73, %rd93, %rd72;
	ld.global.u32 	%r23, [%rd73];
	mul.wide.s32 	%rd74, %r23, 8;
	add.s64 	%rd75, %rd1, %rd74;
	ld.global.f64 	%fd24, [%rd75];
	fma.rn.f64 	%fd33, %fd23, %fd24, %fd22;
	add.s64 	%rd91, %rd91, %rd62;
	add.s64 	%rd93, %rd93, %rd26;
	mul.wide.u32 	%rd76, %r25, 32;
	add.s64 	%rd92, %rd92, %rd76;
	setp.lt.s64 	%p7, %rd91, %rd4;
	@%p7 bra 	$L__BB13_9;
$L__BB13_10:
	ld.param.u64 	%rd85, [_Z16conj_grad_6_basePiS_PdS0_S0_S0_ii_param_5];
	cvta.to.global.u64 	%rd77, %rd85;
	mul.wide.s32 	%rd78, %r4, 8;
	add.s64 	%rd34, %rd77, %rd78;
	st.global.f64 	[%rd34], %fd33;
	bar.sync 	0;
	setp.lt.u32 	%p8, %r25, 2;
	@%p8 bra 	$L__BB13_14;
$L__BB13_11:
	shr.u32 	%r7, %r25, 1;
	setp.ge.u32 	%p9, %r3, %r7;
	@%p9 bra 	$L__BB13_13;
	shl.b32 	%r24, %r7, 3;
	cvt.u64.u32 	%rd79, %r24;
	add.s64 	%rd80, %rd34, %rd79;
	ld.global.f64 	%fd25, [%rd80];
	ld.global.f64 	%fd26, [%rd34];
	add.f64 	%fd27, %fd25, %fd26;
	st.global.f64 	[%rd34], %fd27;
$L__BB13_13:
	bar.sync 	0;
	setp.gt.u32 	%p10, %r25, 3;
	mov.u32 	%r25, %r7;
	@%p10 bra 	$L__BB13_11;
$L__BB13_14:
	setp.ne.s32 	%p11, %r3, 0;
	@%p11 bra 	$L__BB13_16;
	ld.param.u64 	%rd84, [_Z16conj_grad_6_basePiS_PdS0_S0_S0_ii_param_3];
	ld.global.f64 	%fd28, [%rd34];
	cvta.to.global.u64 	%rd81, %rd84;
	mul.wide.s32 	%rd82, %r1, 8;
	add.s64 	%rd83, %rd81, %rd82;
	st.global.f64 	[%rd83], %fd28;
$L__BB13_16:
	ret;

}
	// .globl	_Z15conj_grad_6_optPiS_PdS0_S0_ii
.visible .entry _Z15conj_grad_6_optPiS_PdS0_S0_ii(
	.param .u64 .ptr .align 1 _Z15conj_grad_6_optPiS_PdS0_S0_ii_param_0,
	.param .u64 .ptr .align 1 _Z15conj_grad_6_optPiS_PdS0_S0_ii_param_1,
	.param .u64 .ptr .align 1 _Z15conj_grad_6_optPiS_PdS0_S0_ii_param_2,
	.param .u64 .ptr .align 1 _Z15conj_grad_6_optPiS_PdS0_S0_ii_param_3,
	.param .u64 .ptr .align 1 _Z15conj_grad_6_optPiS_PdS0_S0_ii_param_4,
	.param .u32 _Z15conj_grad_6_optPiS_PdS0_S0_ii_param_5,
	.param .u32 _Z15conj_grad_6_optPiS_PdS0_S0_ii_param_6
)
{
	.reg .pred 	%p<12>;
	.reg .b32 	%r<28>;
	.reg .b64 	%rd<88>;
	.reg .b64 	%fd<34>;

	ld.param.u64 	%rd36, [_Z15conj_grad_6_optPiS_PdS0_S0_ii_param_0];
	ld.param.u64 	%rd37, [_Z15conj_grad_6_optPiS_PdS0_S0_ii_param_1];
	ld.param.u64 	%rd38, [_Z15conj_grad_6_optPiS_PdS0_S0_ii_param_2];
	ld.param.u64 	%rd39, [_Z15conj_grad_6_optPiS_PdS0_S0_ii_param_4];
	ld.param.u32 	%r8, [_Z15conj_grad_6_optPiS_PdS0_S0_ii_param_5];
	ld.param.u32 	%r9, [_Z15conj_grad_6_optPiS_PdS0_S0_ii_param_6];
	cvta.to.global.u64 	%rd1, %rd39;
	cvta.to.global.u64 	%rd2, %rd37;
	cvta.to.global.u64 	%rd3, %rd38;
	cvta.to.global.u64 	%rd40, %rd36;
	mov.u32 	%r10, %ctaid.x;
	add.s32 	%r1, %r8, %r10;
	mov.u32 	%r2, %tid.x;
	mov.u32 	%r27, %ntid.x;
	mul.wide.s32 	%rd41, %r1, 4;
	add.s64 	%rd42, %rd40, %rd41;
	ld.global.u32 	%r11, [%rd42];
	ld.global.u32 	%r12, [%rd42+4];
	sub.s32 	%r13, %r12, %r9;
	sub.s32 	%r14, %r2, %r9;
	add.s32 	%r4, %r14, %r11;
	cvt.s64.s32 	%rd4, %r13;
	setp.ge.s32 	%p1, %r4, %r13;
	mov.f64 	%fd33, 0d0000000000000000;
	@%p1 bra 	$L__BB14_10;
	cvt.s64.s32 	%rd84, %r4;
	cvt.u64.u32 	%rd6, %r27;
	add.s64 	%rd43, %rd84, %rd6;
	max.s64 	%rd44, %rd4, %rd43;
	setp.lt.s64 	%p2, %rd43, %rd4;
	selp.u64 	%rd7, 1, 0, %p2;
	add.s64 	%rd45, %rd43, %rd7;
	sub.s64 	%rd8, %rd44, %rd45;
	and.b64  	%rd46, %rd8, -4294967296;
	setp.ne.s64 	%p3, %rd46, 0;
	@%p3 bra 	$L__BB14_3;
	cvt.u32.u64 	%r15, %rd6;
	cvt.u32.u64 	%r16, %rd8;
	div.u32 	%r17, %r16, %r15;
	cvt.u64.u32 	%rd79, %r17;
	bra.uni 	$L__BB14_4;
$L__BB14_3:
	div.u64 	%rd79, %rd8, %rd6;
$L__BB14_4:
	add.s64 	%rd12, %rd79, %rd7;
	and.b64  	%rd47, %rd12, 3;
	setp.eq.s64 	%p4, %rd47, 3;
	mov.f64 	%fd33, 0d0000000000000000;
	@%p4 bra 	$L__BB14_7;
	shl.b64 	%rd48, %rd84, 2;
	add.s64 	%rd82, %rd2, %rd48;
	shl.b64 	%rd49, %rd84, 3;
	add.s64 	%rd81, %rd3, %rd49;
	add.s64 	%rd50, %rd12, 1;
	and.b64  	%rd80, %rd50, 3;
	mov.f64 	%fd33, 0d0000000000000000;
$L__BB14_6:
	.pragma "nounroll";
	ld.global.f64 	%fd12, [%rd81];
	ld.global.u32 	%r18, [%rd82];
	mul.wide.s32 	%rd51, %r18, 8;
	add.s64 	%rd52, %rd1, %rd51;
	ld.global.f64 	%fd13, [%rd52];
	fma.rn.f64 	%fd33, %fd12, %fd13, %fd33;
	add.s64 	%rd84, %rd84, %rd6;
	shl.b64 	%rd53, %rd6, 2;
	add.s64 	%rd82, %rd82, %rd53;
	shl.b64 	%rd54, %rd6, 3;
	add.s64 	%rd81, %rd81, %rd54;
	add.s64 	%rd80, %rd80, -1;
	setp.ne.s64 	%p5, %rd80, 0;
	@%p5 bra 	$L__BB14_6;
$L__BB14_7:
	setp.lt.u64 	%p6, %rd12, 3;
	@%p6 bra 	$L__BB14_10;
	shl.b64 	%rd55, %rd84, 2;
	add.s64 	%rd86, %rd2, %rd55;
	mul.lo.s64 	%rd26, %rd6, 12;
	shl.b64 	%rd56, %rd84, 3;
	add.s64 	%rd85, %rd3, %rd56;
	shl.b64 	%rd28, %rd6, 5;
$L__BB14_9:
	ld.global.f64 	%fd14, [%rd85];
	ld.global.u32 	%r19, [%rd86];
	mul.wide.s32 	%rd57, %r19, 8;
	add.s64 	%rd58, %rd1, %rd57;
	ld.global.f64 	%fd15, [%rd58];
	fma.rn.f64 	%fd16, %fd14, %fd15, %fd33;
	mul.wide.u32 	%rd59, %r27, 8;
	add.s64 	%rd60, %rd85, %rd59;
	ld.global.f64 	%fd17, [%rd60];
	mul.wide.u32 	%rd61, %r27, 4;
	add.s64 	%rd62, %rd86, %rd61;
	ld.global.u32 	%r20, [%rd62];
	mul.wide.s32 	%rd63, %r20, 8;
	add.s64 	%rd64, %rd1, %rd63;
	ld.global.f64 	%fd18, [%rd64];
	fma.rn.f64 	%fd19, %fd17, %fd18, %fd16;
	mul.wide.u32 	%rd65, %r27, 16;
	add.s64 	%rd66, %rd85, %rd65;
	ld.global.f64 	%fd20, [%rd66];
	add.s64 	%rd67, %rd86, %rd59;
	ld.global.u32 	%r21, [%rd67];
	mul.wide.s32 	%rd68, %r21, 8;
	add.s64 	%rd69, %rd1, %rd68;
	ld.global.f64 	%fd21, [%rd69];
	fma.rn.f64 	%fd22, %fd20, %fd21, %fd19;
	mul.wide.u32 	%rd70, %r27, 24;
	add.s64 	%rd71, %rd85, %rd70;
	ld.global.f64 	%fd23, [%rd71];
	add.s64 	%rd72, %rd86, %rd26;
	ld.global.u32 	%r22, [%rd72];
	mul.wide.s32 	%rd73, %r22, 8;
	add.s64 	%rd74, %rd1, %rd73;
	ld.global.f64 	%fd24, [%rd74];
	fma.rn.f64 	%fd33, %fd23, %fd24, %fd22;
	add.s64 	%rd84, %rd84, %rd61;
	add.s64 	%rd86, %rd86, %rd65;
	add.s64 	%rd85, %rd85, %rd28;
	setp.lt.s64 	%p7, %rd84, %rd4;
	@%p7 bra 	$L__BB14_9;
$L__BB14_10:
	shl.b32 	%r23, %r2, 3;
	mov.u32 	%r24, l_sum;
	add.s32 	%r5, %r24, %r23;
	st.shared.f64 	[%r5], %fd33;
	bar.sync 	0;
	setp.lt.u32 	%p8, %r27, 2;
	@%p8 bra 	$L__BB14_14;
$L__BB14_11:
	shr.u32 	%r7, %r27, 1;
	setp.ge.u32 	%p9, %r2, %r7;
	@%p9 bra 	$L__BB14_13;
	shl.b32 	%r25, %r7, 3;
	add.s32 	%r26, %r5, %r25;
	ld.shared.f64 	%fd25, [%r26];
	ld.shared.f64 	%fd26, [%r5];
	add.f64 	%fd27, %fd25, %fd26;
	st.shared.f64 	[%r5], %fd27;
$L__BB14_13:
	bar.sync 	0;
	setp.gt.u32 	%p10, %r27, 3;
	mov.u32 	%r27, %r7;
	@%p10 bra 	$L__BB14_11;
$L__BB14_14:
	setp.ne.s32 	%p11, %r2, 0;
	@%p11 bra 	$L__BB14_16;
	ld.param.u64 	%rd78, [_Z15conj_grad_6_optPiS_PdS0_S0_ii_param_3];
	ld.shared.f64 	%fd28, [l_sum];
	cvta.to.global.u64 	%rd75, %rd78;
	mul.wide.s32 	%rd76, %r1, 8;
	add.s64 	%rd77, %rd75, %rd76;
	st.global.f64 	[%rd77], %fd28;
$L__BB14_16:
	ret;

}
	// .globl	_Z16conj_grad_7_basePdS_S_S_i
.visible .entry _Z16conj_grad_7_basePdS_S_S_i(
	.param .u64 .ptr .align 1 _Z16conj_grad_7_basePdS_S_S_i_param_0,
	.param .u64 .ptr .align 1 _Z16conj_grad_7_basePdS_S_S_i_param_1,
	.param .u64 .ptr .align 1 _Z16conj_grad_7_basePdS_S_S_i_param_2,
	.param .u64 .ptr .align 1 _Z16conj_grad_7_basePdS_S_S_i_param_3,
	.param .u32 _Z16conj_grad_7_basePdS_S_S_i_param_4
)
{
	.reg .pred 	%p<6>;
	.reg .b32 	%r<10>;
	.reg .b64 	%rd<24>;
	.reg .b64 	%fd<9>;

	ld.param.u64 	%rd3, [_Z16conj_grad_7_basePdS_S_S_i_param_0];
	ld.param.u64 	%rd4, [_Z16conj_grad_7_basePdS_S_S_i_param_1];
	ld.param.u64 	%rd5, [_Z16conj_grad_7_basePdS_S_S_i_param_2];
	ld.param.u64 	%rd6, [_Z16conj_grad_7_basePdS_S_S_i_param_3];
	ld.param.u32 	%r7, [_Z16conj_grad_7_basePdS_S_S_i_param_4];
	cvta.to.global.u64 	%rd1, %rd6;
	mov.u32 	%r9, %ntid.x;
	mov.u32 	%r2, %ctaid.x;
	mov.u32 	%r3, %tid.x;
	mad.lo.s32 	%r4, %r9, %r2, %r3;
	setp.ge.s32 	%p1, %r4, %r7;
	@%p1 bra 	$L__BB15_2;
	cvta.to.global.u64 	%rd10, %rd4;
	cvta.to.global.u64 	%rd11, %rd3;
	mul.wide.s32 	%rd12, %r4, 8;
	add.s64 	%rd13, %rd10, %rd12;
	ld.global.f64 	%fd1, [%rd13];
	add.s64 	%rd14, %rd11, %rd12;
	ld.global.f64 	%fd2, [%rd14];
	sub.f64 	%fd3, %fd1, %fd2;
	mul.f64 	%fd4, %fd3, %fd3;
	add.s64 	%rd15, %rd1, %rd12;
	st.global.f64 	[%rd15], %fd4;
	bra.uni 	$L__BB15_3;
$L__BB15_2:
	mul.wide.s32 	%rd7, %r4, 8;
	add.s64 	%rd8, %rd1, %rd7;
	mov.b64 	%rd9, 0;
	st.global.u64 	[%rd8], %rd9;
$L__BB15_3:
	bar.sync 	0;
	setp.lt.u32 	%p2, %r9, 2;
	@%p2 bra 	$L__BB15_8;
	mul.wide.s32 	%rd16, %r4, 8;
	add.s64 	%rd2, %rd1, %rd16;
$L__BB15_5:
	shr.u32 	%r6, %r9, 1;
	setp.ge.u32 	%p3, %r3, %r6;
	@%p3 bra 	$L__BB15_7;
	shl.b32 	%r8, %r6, 3;
	cvt.u64.u32 	%rd17, %r8;
	add.s64 	%rd18, %rd2, %rd17;
	ld.global.f64 	%fd5, [%rd18];
	ld.global.f64 	%fd6, [%rd2];
	add.f64 	%fd7, %fd5, %fd6;
	st.global.f64 	[%rd2], %fd7;
$L__BB15_7:
	bar.sync 	0;
	setp.gt.u32 	%p4, %r9, 3;
	mov.u32 	%r9, %r6;
	@%p4 bra 	$L__BB15_5;
$L__BB15_8:
	setp.ne.s32 	%p5, %r3, 0;
	@%p5 bra 	$L__BB15_10;
	mul.wide.s32 	%rd19, %r4, 8;
	add.s64 	%rd20, %rd1, %rd19;
	ld.global.f64 	%fd8, [%rd20];
	cvta.to.global.u64 	%rd21, %rd5;
	mul.wide.u32 	%rd22, %r2, 8;
	add.s64 	%rd23, %rd21, %rd22;
	st.global.f64 	[%rd23], %fd8;
$L__BB15_10:
	ret;

}
	// .globl	_Z15conj_grad_7_optPdS_S_i
.visible .entry _Z15conj_grad_7_optPdS_S_i(
	.param .u64 .ptr .align 1 _Z15conj_grad_7_optPdS_S_i_param_0,
	.param .u64 .ptr .align 1 _Z15conj_grad_7_optPdS_S_i_param_1,
	.param .u64 .ptr .align 1 _Z15conj_grad_7_optPdS_S_i_param_2,
	.param .u32 _Z15conj_grad_7_optPdS_S_i_param_3
)
{
	.reg .pred 	%p<6>;
	.reg .b32 	%r<14>;
	.reg .b64 	%rd<13>;
	.reg .b64 	%fd<9>;

	ld.param.u64 	%rd1, [_Z15conj_grad_7_optPdS_S_i_param_0];
	ld.param.u64 	%rd2, [_Z15conj_grad_7_optPdS_S_i_param_1];
	ld.param.u64 	%rd3, [_Z15conj_grad_7_optPdS_S_i_param_2];
	ld.param.u32 	%r8, [_Z15conj_grad_7_optPdS_S_i_param_3];
	mov.u32 	%r13, %ntid.x;
	mov.u32 	%r2, %ctaid.x;
	mov.u32 	%r3, %tid.x;
	mad.lo.s32 	%r4, %r13, %r2, %r3;
	setp.ge.s32 	%p1, %r4, %r8;
	shl.b32 	%r9, %r3, 3;
	mov.u32 	%r10, l_d;
	add.s32 	%r5, %r10, %r9;
	@%p1 bra 	$L__BB16_2;
	cvta.to.global.u64 	%rd5, %rd2;
	cvta.to.global.u64 	%rd6, %rd1;
	mul.wide.s32 	%rd7, %r4, 8;
	add.s64 	%rd8, %rd5, %rd7;
	ld.global.f64 	%fd1, [%rd8];
	add.s64 	%rd9, %rd6, %rd7;
	ld.global.f64 	%fd2, [%rd9];
	sub.f64 	%fd3, %fd1, %fd2;
	mul.f64 	%fd4, %fd3, %fd3;
	st.shared.f64 	[%r5], %fd4;
	bra.uni 	$L__BB16_3;
$L__BB16_2:
	mov.b64 	%rd4, 0;
	st.shared.u64 	[%r5], %rd4;
$L__BB16_3:
	bar.sync 	0;
	setp.lt.u32 	%p2, %r13, 2;
	@%p2 bra 	$L__BB16_7;
$L__BB16_4:
	shr.u32 	%r7, %r13, 1;
	setp.ge.u32 	%p3, %r3, %r7;
	@%p3 bra 	$L__BB16_6;
	shl.b32 	%r11, %r7, 3;
	add.s32 	%r12, %r5, %r11;
	ld.shared.f64 	%fd5, [%r12];
	ld.shared.f64 	%fd6, [%r5];
	add.f64 	%fd7, %fd5, %fd6;
	st.shared.f64 	[%r5], %fd7;
$L__BB16_6:
	bar.sync 	0;
	setp.gt.u32 	%p4, %r13, 3;
	mov.u32 	%r13, %r7;
	@%p4 bra 	$L__BB16_4;
$L__BB16_7:
	setp.ne.s32 	%p5, %r3, 0;
	@%p5 bra 	$L__BB16_9;
	ld.shared.f64 	%fd8, [l_d];
	cvta.to.global.u64 	%rd10, %rd3;
	mul.wide.u32 	%rd11, %r2, 8;
	add.s64 	%rd12, %rd10, %rd11;
	st.global.f64 	[%rd12], %fd8;
$L__BB16_9:
	ret;

}


// ===== COMPILED SASS (sm_100) =====

	.target	sm_100

	.elftype	@"ET_EXEC"


//--------------------- .note.nv.tkinfo           --------------------------
	.section	.note.nv.tkinfo,"",@"SHT_NOTE"
	.sectionflags	@"SHF_NOTE_NV_TKINFO"
	.tkinfo
        /*0018*/ 	.word	0x00000002
        /*0030*/ 	.string	""
        /*0030*/ 	.string	"ptxas"
        /*0030*/ 	.string	"Cuda compilation tools, release 13.0, V13.0.88"
        /*0030*/ 	.string	"Build cuda_13.0.r13.0/compiler.36424714_0"
        /*0030*/ 	.string	"-arch sm_100 -m 64 "



//--------------------- .note.nv.cuinfo           --------------------------
	.section	.note.nv.cuinfo,"",@"SHT_NOTE"
	.sectionflags	@"SHF_NOTE_NV_CUINFO"
        /*0018*/ 	.short	0x0002
        /*001a*/ 	.short	0x0064
        /*001c*/ 	.short	0x0082
	.zero		2


//--------------------- .nv.info                  --------------------------
	.section	.nv.info,"",@"SHT_CUDA_INFO"
	.align	4


	//----- nvinfo : EIATTR_REGCOUNT
	.align		4
        /*0000*/ 	.byte	0x04, 0x2f
        /*0002*/ 	.short	(.L_1 - .L_0)
	.align		4
.L_0:
        /*0004*/ 	.word	index@(_Z11main_0_basePdS_S_S_S_S_i)
        /*0008*/ 	.word	0x00000014


	//----- nvinfo : EIATTR_FRAME_SIZE
	.align		4
.L_1:
        /*000c*/ 	.byte	0x04, 0x11
        /*000e*/ 	.short	(.L_3 - .L_2)
	.align		4
.L_2:
        /*0010*/ 	.word	index@(_Z11main_0_basePdS_S_S_S_S_i)
        /*0014*/ 	.word	0x00000000


	//----- nvinfo : EIATTR_REGCOUNT
	.align		4
.L_3:
        /*0018*/ 	.byte	0x04, 0x2f
        /*001a*/ 	.short	(.L_5 - .L_4)
	.align		4
.L_4:
        /*001c*/ 	.word	index@(_Z10main_0_optPdS_S_S_i)
        /*0020*/ 	.word	0x00000012


	//----- nvinfo : EIATTR_FRAME_SIZE
	.align		4
.L_5:
        /*0024*/ 	.byte	0x04, 0x11
        /*0026*/ 	.short	(.L_7 - .L_6)
	.align		4
.L_6:
        /*0028*/ 	.word	index@(_Z10main_0_optPdS_S_S_i)
        /*002c*/ 	.word	0x00000000


	//----- nvinfo : EIATTR_REGCOUNT
	.align		4
.L_7:
        /*0030*/ 	.byte	0x04, 0x2f
        /*0032*/ 	.short	(.L_9 - .L_8)
	.align		4
.L_8:
        /*0034*/ 	.word	index@(_Z6main_1PdS_di)
        /*0038*/ 	.word	0x0000000c


	//----- nvinfo : EIATTR_FRAME_SIZE
	.align		4
.L_9:
        /*003c*/ 	.byte	0x04, 0x11
        /*003e*/ 	.short	(.L_11 - .L_10)
	.align		4
.L_10:
        /*0040*/ 	.word	index@(_Z6main_1PdS_di)
        /*0044*/ 	.word	0x00000000


	//----- nvinfo : EIATTR_REGCOUNT
	.align		4
.L_11:
        /*0048*/ 	.byte	0x04, 0x2f
        /*004a*/ 	.short	(.L_13 - .L_12)
	.align		4
.L_12:
        /*004c*/ 	.word	index@(_Z11conj_grad_0PdS_S_S_S_i)
        /*0050*/ 	.word	0x00000010


	//----- nvinfo : EIATTR_FRAME_SIZE
	.align		4
.L_13:
        /*0054*/ 	.byte	0x04, 0x11
        /*0056*/ 	.short	(.L_15 - .L_14)
	.align		4
.L_14:
        /*0058*/ 	.word	index@(_Z11conj_grad_0PdS_S_S_S_i)
        /*005c*/ 	.word	0x00000000


	//----- nvinfo : EIATTR_REGCOUNT
	.align		4
.L_15:
        /*0060*/ 	.byte	0x04, 0x2f
        /*0062*/ 	.short	(.L_17 - .L_16)
	.align		4
.L_16:
        /*0064*/ 	.word	index@(_Z16conj_grad_1_basePdS_S_i)
        /*0068*/ 	.word	0x00000010


	//----- nvinfo : EIATTR_FRAME_SIZE
	.align		4
.L_17:
        /*006c*/ 	.byte	0x04, 0x11
        /*006e*/ 	.short	(.L_19 - .L_18)
	.align		4
.L_18:
        /*0070*/ 	.word	index@(_Z16conj_grad_1_basePdS_S_i)
        /*0074*/ 	.word	0x00000000


	//----- nvinfo : EIATTR_REGCOUNT
	.align		4
.L_19:
        /*0078*/ 	.byte	0x04, 0x2f
        /*007a*/ 	.short	(.L_21 - .L_20)
	.align		4
.L_20:
        /*007c*/ 	.word	index@(_Z15conj_grad_1_optPdS_i)
        /*0080*/ 	.word	0x0000000d


	//----- nvinfo : EIATTR_FRAME_SIZE
	.align		4
.L_21:
        /*0084*/ 	.byte	0x04, 0x11
        /*0086*/ 	.short	(.L_23 - .L_22)
	.align		4
.L_22:
        /*0088*/ 	.word	index@(_Z15conj_grad_1_optPdS_i)
        /*008c*/ 	.word	0x00000000


	//----- nvinfo : EIATTR_REGCOUNT
	.align		4
.L_23:
        /*0090*/ 	.byte	0x04, 0x2f
        /*0092*/ 	.short	(.L_25 - .L_24)
	.align		4
.L_24:
        /*0094*/ 	.word	index@(_Z16conj_grad_2_basePiS_PdS0_S0_S0_ii)
        /*0098*/ 	.word	0x00000020


	//----- nvinfo : EIATTR_FRAME_SIZE
	.align		4
.L_25:
        /*009c*/ 	.byte	0x04, 0x11
        /*009e*/ 	.short	(.L_27 - .L_26)
	.align		4
.L_26:
        /*00a0*/ 	.word	index@(_Z16conj_grad_2_basePiS_PdS0_S0_S0_ii)
        /*00a4*/ 	.word	0x00000000


	//----- nvinfo : EIATTR_REGCOUNT
	.align		4
.L_27:
        /*00a8*/ 	.byte	0x04, 0x2f
        /*00aa*/ 	.short	(.L_29 - .L_28)
	.align		4
.L_28:
        /*00ac*/ 	.word	index@(_Z15conj_grad_2_optPiS_PdS0_S0_ii)
        /*00b0*/ 	.word	0x00000020


	//----- nvinfo : EIATTR_FRAME_SIZE
	.align		4
.L_29:
        /*00b4*/ 	.byte	0x04, 0x11
        /*00b6*/ 	.short	(.L_31 - .L_30)
	.align		4
.L_30:
        /*00b8*/ 	.word	index@(_Z15conj_grad_2_optPiS_PdS0_S0_ii)
        /*00bc*/ 	.word	0x00000000


	//----- nvinfo : EIATTR_REGCOUNT
	.align		4
.L_31:
        /*00c0*/ 	.byte	0x04, 0x2f
        /*00c2*/ 	.short	(.L_33 - .L_32)
	.align		4
.L_32:
        /*00c4*/ 	.word	index@(_Z16conj_grad_3_basePdS_S_S_i)
        /*00c8*/ 	.word	0x00000010


	//----- nvinfo : EIATTR_FRAME_SIZE
	.align		4
.L_33:
        /*00cc*/ 	.byte	0x04, 0x11
        /*00ce*/ 	.short	(.L_35 - .L_34)
	.align		4
.L_34:
        /*00d0*/ 	.word	index@(_Z16conj_grad_3_basePdS_S_S_i)
        /*00d4*/ 	.word	0x00000000


	//----- nvinfo : EIATTR_REGCOUNT
	.align		4
.L_35:
        /*00d8*/ 	.byte	0x04, 0x2f
        /*00da*/ 	.short	(.L_37 - .L_36)
	.align		4
.L_36:
        /*00dc*/ 	.word	index@(_Z15conj_grad_3_optPdS_S_i)
        /*00e0*/ 	.word	0x0000000e


	//----- nvinfo : EIATTR_FRAME_SIZE
	.align		4
.L_37:
        /*00e4*/ 	.byte	0x04, 0x11
        /*00e6*/ 	.short	(.L_39 - .L_38)
	.align		4
.L_38:
        /*00e8*/ 	.word	index@(_Z15conj_grad_3_optPdS_S_i)
        /*00ec*/ 	.word	0x00000000


	//----- nvinfo : EIATTR_REGCOUNT
	.align		4
.L_39:
        /*00f0*/ 	.byte	0x04, 0x2f
        /*00f2*/ 	.short	(.L_41 - .L_40)
	.align		4
.L_40:
        /*00f4*/ 	.word	index@(_Z16conj_grad_4_basePdS_S_S_S_S_di)
        /*00f8*/ 	.word	0x0000001a


	//----- nvinfo : EIATTR_FRAME_SIZE
	.align		4
.L_41:
        /*00fc*/ 	.byte	0x04, 0x11
        /*00fe*/ 	.short	(.L_43 - .L_42)
	.align		4
.L_42:
        /*0100*/ 	.word	index@(_Z16conj_grad_4_basePdS_S_S_S_S_di)
        /*0104*/ 	.word	0x00000000


	//----- nvinfo : EIATTR_REGCOUNT
	.align		4
.L_43:
        /*0108*/ 	.byte	0x04, 0x2f
        /*010a*/ 	.short	(.L_45 - .L_44)
	.align		4
.L_44:
        /*010c*/ 	.word	index@(_Z15conj_grad_4_optPdS_S_S_S_di)
        /*0110*/ 	.word	0x00000014


	//----- nvinfo : EIATTR_FRAME_SIZE
	.align		4
.L_45:
        /*0114*/ 	.byte	0x04, 0x11
        /*0116*/ 	.short	(.L_47 - .L_46)
	.align		4
.L_46:
        /*0118*/ 	.word	index@(_Z15conj_grad_4_optPdS_S_S_S_di)
        /*011c*/ 	.word	0x00000000


	//----- nvinfo : EIATTR_REGCOUNT
	.align		4
.L_47:
        /*0120*/ 	.byte	0x04, 0x2f
        /*0122*/ 	.short	(.L_49 - .L_48)
	.align		4
.L_48:
        /*0124*/ 	.word	index@(_Z11conj_grad_5PdS_di)
        /*0128*/ 	.word	0x0000000a


	//----- nvinfo : EIATTR_FRAME_SIZE
	.align		4
.L_49:
        /*012c*/ 	.byte	0x04, 0x11
        /*012e*/ 	.short	(.L_51 - .L_50)
	.align		4
.L_50:
        /*0130*/ 	.word	index@(_Z11conj_grad_5PdS_di)
        /*0134*/ 	.word	0x00000000


	//----- nvinfo : EIATTR_REGCOUNT
	.align		4
.L_51:
        /*0138*/ 	.byte	0x04, 0x2f
        /*013a*/ 	.short	(.L_53 - .L_52)
	.align		4
.L_52:
        /*013c*/ 	.word	index@(_Z16conj_grad_6_basePiS_PdS0_S0_S0_ii)
        /*0140*/ 	.word	0x00000020


	//----- nvinfo : EIATTR_FRAME_SIZE
	.align		4
.L_53:
        /*0144*/ 	.byte	0x04, 0x11
        /*0146*/ 	.short	(.L_55 - .L_54)
	.align		4
.L_54:
        /*0148*/ 	.word	index@($__internal_1_$__cuda_sm20_div_u64)
        /*014c*/ 	.word	0x00000000


	//----- nvinfo : EIATTR_FRAME_SIZE
	.align		4
.L_55:
        /*0150*/ 	.byte	0x04, 0x11
        /*0152*/ 	.short	(.L_57 - .L_56)
	.align		4
.L_56:
        /*0154*/ 	.word	index@(_Z16conj_grad_6_basePiS_PdS0_S0_S0_ii)
        /*0158*/ 	.word	0x00000000


	//----- nvinfo : EIATTR_REGCOUNT
	.align		4
.L_57:
        /*015c*/ 	.byte	0x04, 0x2f
        /*015e*/ 	.short	(.L_59 - .L_58)
	.align		4
.L_58:
        /*0160*/ 	.word	index@(_Z15conj_grad_6_optPiS_PdS0_S0_ii)
        /*0164*/ 	.word	0x00000020


	//----- nvinfo : EIATTR_FRAME_SIZE
	.align		4
.L_59:
        /*0168*/ 	.byte	0x04, 0x11
        /*016a*/ 	.short	(.L_61 - .L_60)
	.align		4
.L_60:
        /*016c*/ 	.word	index@($__internal_0_$__cuda_sm20_div_u64)
        /*0170*/ 	.word	0x00000000


	//----- nvinfo : EIATTR_FRAME_SIZE
	.align		4
.L_61:
        /*0174*/ 	.byte	0x04, 0x11
        /*0176*/ 	.short	(.L_63 - .L_62)
	.align		4
.L_62:
        /*0178*/ 	.word	index@(_Z15conj_grad_6_optPiS_PdS0_S0_ii)
        /*017c*/ 	.word	0x00000000


	//----- nvinfo : EIATTR_REGCOUNT
	.align		4
.L_63:
        /*0180*/ 	.byte	0x04, 0x2f
        /*0182*/ 	.short	(.L_65 - .L_64)
	.align		4
.L_64:
        /*0184*/ 	.word	index@(_Z16conj_grad_7_basePdS_S_S_i)
        /*0188*/ 	.word	0x00000010


	//----- nvinfo : EIATTR_FRAME_SIZE
	.align		4
.L_65:
        /*018c*/ 	.byte	0x04, 0x11
        /*018e*/ 	.short	(.L_67 - .L_66)
	.align		4
.L_66:
        /*0190*/ 	.word	index@(_Z16conj_grad_7_basePdS_S_S_i)
        /*0194*/ 	.word	0x00000000


	//----- nvinfo : EIATTR_REGCOUNT
	.align		4
.L_67:
        /*0198*/ 	.byte	0x04, 0x2f
        /*019a*/ 	.short	(.L_69 - .L_68)
	.align		4
.L_68:
        /*019c*/ 	.word	index@(_Z15conj_grad_7_optPdS_S_i)
        /*01a0*/ 	.word	0x0000000e


	//----- nvinfo : EIATTR_FRAME_SIZE
	.align		4
.L_69:
        /*01a4*/ 	.byte	0x04, 0x11
        /*01a6*/ 	.short	(.L_71 - .L_70)
	.align		4
.L_70:
        /*01a8*/ 	.word	index@(_Z15conj_grad_7_optPdS_S_i)
        /*01ac*/ 	.word	0x00000000


	//----- nvinfo : EIATTR_MIN_STACK_SIZE
	.align		4
.L_71:
        /*01b0*/ 	.byte	0x04, 0x12
        /*01b2*/ 	.short	(.L_73 - .L_72)
	.align		4
.L_72:
        /*01b4*/ 	.word	index@(_Z15conj_grad_7_optPdS_S_i)
        /*01b8*/ 	.word	0x00000000


	//----- nvinfo : EIATTR_MIN_STACK_SIZE
	.align		4
.L_73:
        /*01bc*/ 	.byte	0x04, 0x12
        /*01be*/ 	.short	(.L_75 - .L_74)
	.align		4
.L_74:
        /*01c0*/ 	.word	index@(_Z16conj_grad_7_basePdS_S_S_i)
        /*01c4*/ 	.word	0x00000000


	//----- nvinfo : EIATTR_MIN_STACK_SIZE
	.align		4
.L_75:
        /*01c8*/ 	.byte	0x04, 0x12
        /*01ca*/ 	.short	(.L_77 - .L_76)
	.align		4
.L_76:
        /*01cc*/ 	.word	index@(_Z15conj_grad_6_optPiS_PdS0_S0_ii)
        /*01d0*/ 	.word	0x00000000


	//----- nvinfo : EIATTR_MIN_STACK_SIZE
	.align		4
.L_77:
        /*01d4*/ 	.byte	0x04, 0x12
        /*01d6*/ 	.short	(.L_79 - .L_78)
	.align		4
.L_78:
        /*01d8*/ 	.word	index@(_Z16conj_grad_6_basePiS_PdS0_S0_S0_ii)
        /*01dc*/ 	.word	0x00000000


	//----- nvinfo : EIATTR_MIN_STACK_SIZE
	.align		4
.L_79:
        /*01e0*/ 	.byte	0x04, 0x12
        /*01e2*/ 	.short	(.L_81 - .L_80)
	.align		4
.L_80:
        /*01e4*/ 	.word	index@(_Z11conj_grad_5PdS_di)
        /*01e8*/ 	.word	0x00000000


	//----- nvinfo : EIATTR_MIN_STACK_SIZE
	.align		4
.L_81:
        /*01ec*/ 	.byte	0x04, 0x12
        /*01ee*/ 	.short	(.L_83 - .L_82)
	.align		4
.L_82:
        /*01f0*/ 	.word	index@(_Z15conj_grad_4_optPdS_S_S_S_di)
        /*01f4*/ 	.word	0x00000000


	//----- nvinfo : EIATTR_MIN_STACK_SIZE
	.align		4
.L_83:
        /*01f8*/ 	.byte	0x04, 0x12
        /*01fa*/ 	.short	(.L_85 - .L_84)
	.align		4
.L_84:
        /*01fc*/ 	.word	index@(_Z16conj_grad_4_basePdS_S_S_S_S_di)
        /*0200*/ 	.word	0x00000000


	//----- nvinfo : EIATTR_MIN_STACK_SIZE
	.align		4
.L_85:
        /*0204*/ 	.byte	0x04, 0x12
        /*0206*/ 	.short	(.L_87 - .L_86)
	.align		4
.L_86:
        /*0208*/ 	.word	index@(_Z15conj_grad_3_optPdS_S_i)
        /*020c*/ 	.word	0x00000000


	//----- nvinfo : EIATTR_MIN_STACK_SIZE
	.align		4
.L_87:
        /*0210*/ 	.byte	0x04, 0x12
        /*0212*/ 	.short	(.L_89 - .L_88)
	.align		4
.L_88:
        /*0214*/ 	.word	index@(_Z16conj_grad_3_basePdS_S_S_i)
        /*0218*/ 	.word	0x00000000


	//----- nvinfo : EIATTR_MIN_STACK_SIZE
	.align		4
.L_89:
        /*021c*/ 	.byte	0x04, 0x12
        /*021e*/ 	.short	(.L_91 - .L_90)
	.align		4
.L_90:
        /*0220*/ 	.word	index@(_Z15conj_grad_2_optPiS_PdS0_S0_ii)
        /*0224*/ 	.word	0x00000000


	//----- nvinfo : EIATTR_MIN_STACK_SIZE
	.align		4
.L_91:
        /*0228*/ 	.byte	0x04, 0x12
        /*022a*/ 	.short	(.L_93 - .L_92)
	.align		4
.L_92:
        /*022c*/ 	.word	index@(_Z16conj_grad_2_basePiS_PdS0_S0_S0_ii)
        /*0230*/ 	.word	0x00000000


	//----- nvinfo : EIATTR_MIN_STACK_SIZE
	.align		4
.L_93:
        /*0234*/ 	.byte	0x04, 0x12
        /*0236*/ 	.short	(.L_95 - .L_94)
	.align		4
.L_94:
        /*0238*/ 	.word	index@(_Z15conj_grad_1_optPdS_i)
        /*023c*/ 	.word	0x00000000


	//----- nvinfo : EIATTR_MIN_STACK_SIZE
	.align		4
.L_95:
        /*0240*/ 	.byte	0x04, 0x12
        /*0242*/ 	.short	(.L_97 - .L_96)
	.align		4
.L_96:
        /*0244*/ 	.word	index@(_Z16conj_grad_1_basePdS_S_i)
        /*0248*/ 	.word	0x00000000


	//----- nvinfo : EIATTR_MIN_STACK_SIZE
	.align		4
.L_97:
        /*024c*/ 	.byte	0x04, 0x12
        /*024e*/ 	.short	(.L_99 - .L_98)
	.align		4
.L_98:
        /*0250*/ 	.word	index@(_Z11conj_grad_0PdS_S_S_S_i)
        /*0254*/ 	.word	0x00000000


	//----- nvinfo : EIATTR_MIN_STACK_SIZE
	.align		4
.L_99:
        /*0258*/ 	.byte	0x04, 0x12
        /*025a*/ 	.short	(.L_101 - .L_100)
	.align		4
.L_100:
        /*025c*/ 	.word	index@(_Z6main_1PdS_di)
        /*0260*/ 	.word	0x00000000


	//----- nvinfo : EIATTR_MIN_STACK_SIZE
	.align		4
.L_101:
        /*0264*/ 	.byte	0x04, 0x12
        /*0266*/ 	.short	(.L_103 - .L_102)
	.align		4
.L_102:
        /*0268*/ 	.word	index@(_Z10main_0_optPdS_S_S_i)
        /*026c*/ 	.word	0x00000000


	//----- nvinfo : EIATTR_MIN_STACK_SIZE
	.align		4
.L_103:
        /*0270*/ 	.byte	0x04, 0x12
        /*0272*/ 	.short	(.L_105 - .L_104)
	.align		4
.L_104:
        /*0274*/ 	.word	index@(_Z11main_0_basePdS_S_S_S_S_i)
        /*0278*/ 	.word	0x00000000
.L_105:


//--------------------- .nv.compat                --------------------------
	.section	.nv.compat,"",@"SHT_CUDA_COMPAT_INFO"
	.align	4
        /*0000*/ 	.byte	0x02, 0x09, 0x00, 0x00, 0x02, 0x02, 0x01, 0x00, 0x02, 0x05, 0x05, 0x00, 0x03, 0x07, 0x01, 0x01
        /*0010*/ 	.byte	0x02, 0x03, 0x00, 0x00, 0x02, 0x06, 0x01, 0x00, 0x04, 0x0b, 0x08, 0x00, 0x01, 0x00, 0x00, 0x00
        /*0020*/ 	.byte	0x00, 0x00, 0x00, 0x00


//--------------------- .nv.info._Z15conj_grad_7_optPdS_S_i --------------------------
	.section	.nv.info._Z15conj_grad_7_optPdS_S_i,"",@"SHT_CUDA_INFO"
	.sectionflags	@""
	.align	4


	//----- nvinfo : EIATTR_CUDA_API_VERSION
	.align		4
        /*0000*/ 	.byte	0x04, 0x37
        /*0002*/ 	.short	(.L_107 - .L_106)
.L_106:
        /*0004*/ 	.word	0x00000082


	//----- nvinfo : EIATTR_KPARAM_INFO
	.align		4
.L_107:
        /*0008*/ 	.byte	0x04, 0x17
        /*000a*/ 	.short	(.L_109 - .L_108)
.L_108:
        /*000c*/ 	.word	0x00000000
        /*0010*/ 	.short	0x0003
        /*0012*/ 	.short	0x0018
        /*0014*/ 	.byte	0x00, 0xf0, 0x11, 0x00


	//----- nvinfo : EIATTR_KPARAM_INFO
	.align		4
.L_109:
        /*0018*/ 	.byte	0x04, 0x17
        /*001a*/ 	.short	(.L_111 - .L_110)
.L_110:
        /*001c*/ 	.word	0x00000000
        /*0020*/ 	.short	0x0002
        /*0022*/ 	.short	0x0010
        /*0024*/ 	.byte	0x00, 0xf5, 0x21, 0x00


	//----- nvinfo : EIATTR_KPARAM_INFO
	.align		4
.L_111:
        /*0028*/ 	.byte	0x04, 0x17
        /*002a*/ 	.short	(.L_113 - .L_112)
.L_112:
        /*002c*/ 	.word	0x00000000
        /*0030*/ 	.short	0x0001
        /*0032*/ 	.short	0x0008
        /*0034*/ 	.byte	0x00, 0xf5, 0x21, 0x00


	//----- nvinfo : EIATTR_KPARAM_INFO
	.align		4
.L_113:
        /*0038*/ 	.byte	0x04, 0x17
        /*003a*/ 	.short	(.L_115 - .L_114)
.L_114:
        /*003c*/ 	.word	0x00000000
        /*0040*/ 	.short	0x0000
        /*0042*/ 	.short	0x0000
        /*0044*/ 	.byte	0x00, 0xf5, 0x21, 0x00


	//----- nvinfo : EIATTR_SPARSE_MMA_MASK
	.align		4
.L_115:
        /*0048*/ 	.byte	0x03, 0x50
        /*004a*/ 	.short	0x0000


	//----- nvinfo : EIATTR_MAXREG_COUNT
	.align		4
        /*004c*/ 	.byte	0x03, 0x1b
        /*004e*/ 	.short	0x00ff


	//----- nvinfo : EIATTR_NUM_BARRIERS
	.align		4
        /*0050*/ 	.byte	0x02, 0x4c
        /*0052*/ 	.byte	0x01
	.zero		1


	//----- nvinfo : EIATTR_MERCURY_ISA_VERSION
	.align		4
        /*0054*/ 	.byte	0x03, 0x5f
        /*0056*/ 	.short	0x0101


	//----- nvinfo : EIATTR_VRC_CTA_INIT_COUNT
	.align		4
        /*0058*/ 	.byte	0x02, 0x4a
	.zero		1
	.zero		1


	//----- nvinfo : EIATTR_EXIT_INSTR_OFFSETS
	.align		4
        /*005c*/ 	.byte	0x04, 0x1c
        /*005e*/ 	.short	(.L_117 - .L_116)


	//   ....[0]....
.L_116:
        /*0060*/ 	.word	0x00000260


	//   ....[1]....
        /*0064*/ 	.word	0x000002e0


	//----- nvinfo : EIATTR_CBANK_PARAM_SIZE
	.align		4
.L_117:
        /*0068*/ 	.byte	0x03, 0x19
        /*006a*/ 	.short	0x001c


	//----- nvinfo : EIATTR_PARAM_CBANK
	.align		4
        /*006c*/ 	.byte	0x04, 0x0a
        /*006e*/ 	.short	(.L_119 - .L_118)
	.align		4
.L_118:
        /*0070*/ 	.word	index@(.nv.constant0._Z15conj_grad_7_optPdS_S_i)
        /*0074*/ 	.short	0x0380
        /*0076*/ 	.short	0x001c


	//----- nvinfo : EIATTR_SW_WAR
	.align		4
.L_119:
        /*0078*/ 	.byte	0x04, 0x36
        /*007a*/ 	.short	(.L_121 - .L_120)
.L_120:
        /*007c*/ 	.word	0x00000008
.L_121:


//--------------------- .nv.info._Z16conj_grad_7_basePdS_S_S_i --------------------------
	.section	.nv.info._Z16conj_grad_7_basePdS_S_S_i,"",@"SHT_CUDA_INFO"
	.sectionflags	@""
	.align	4


	//----- nvinfo : EIATTR_CUDA_API_VERSION
	.align		4
        /*0000*/ 	.byte	0x04, 0x37
        /*0002*/ 	.short	(.L_123 - .L_122)
.L_122:
        /*0004*/ 	.word	0x00000082


	//----- nvinfo : EIATTR_KPARAM_INFO
	.align		4
.L_123:
        /*0008*/ 	.byte	0x04, 0x17
        /*000a*/ 	.short	(.L_125 - .L_124)
.L_124:
        /*000c*/ 	.word	0x00000000
        /*0010*/ 	.short	0x0004
        /*0012*/ 	.short	0x0020
        /*0014*/ 	.byte	0x00, 0xf0, 0x11, 0x00


	//----- nvinfo : EIATTR_KPARAM_INFO
	.align		4
.L_125:
        /*0018*/ 	.byte	0x04, 0x17
        /*001a*/ 	.short	(.L_127 - .L_126)
.L_126:
        /*001c*/ 	.word	0x00000000
        /*0020*/ 	.short	0x0003
        /*0022*/ 	.short	0x0018
        /*0024*/ 	.byte	0x00, 0xf5, 0x21, 0x00


	//----- nvinfo : EIATTR_KPARAM_INFO
	.align		4
.L_127:
        /*0028*/ 	.byte	0x04, 0x17
        /*002a*/ 	.short	(.L_129 - .L_128)
.L_128:
        /*002c*/ 	.word	0x00000000
        /*0030*/ 	.short	0x0002
        /*0032*/ 	.short	0x0010
        /*0034*/ 	.byte	0x00, 0xf5, 0x21, 0x00


	//----- nvinfo : EIATTR_KPARAM_INFO
	.align		4
.L_129:
        /*0038*/ 	.byte	0x04, 0x17
        /*003a*/ 	.short	(.L_131 - .L_130)
.L_130:
        /*003c*/ 	.word	0x00000000
        /*0040*/ 	.short	0x0001
        /*0042*/ 	.short	0x0008
        /*0044*/ 	.byte	0x00, 0xf5, 0x21, 0x00


	//----- nvinfo : EIATTR_KPARAM_INFO
	.align		4
.L_131:
        /*0048*/ 	.byte	0x04, 0x17
        /*004a*/ 	.short	(.L_133 - .L_132)
.L_132:
        /*004c*/ 	.word	0x00000000
        /*0050*/ 	.short	0x0000
        /*0052*/ 	.short	0x0000
        /*0054*/ 	.byte	0x00, 0xf5, 0x21, 0x00


	//----- nvinfo : EIATTR_SPARSE_MMA_MASK
	.align		4
.L_133:
        /*0058*/ 	.byte	0x03, 0x50
        /*005a*/ 	.short	0x0000


	//----- nvinfo : EIATTR_MAXREG_COUNT
	.align		4
        /*005c*/ 	.byte	0x03, 0x1b
        /*005e*/ 	.short	0x00ff


	//----- nvinfo : EIATTR_NUM_BARRIERS
	.align		4
        /*0060*/ 	.byte	0x02, 0x4c
        /*0062*/ 	.byte	0x01
	.zero		1


	//----- nvinfo : EIATTR_MERCURY_ISA_VERSION
	.align		4
        /*0064*/ 	.byte	0x03, 0x5f
        /*0066*/ 	.short	0x0101


	//----- nvinfo : EIATTR_VRC_CTA_INIT_COUNT
	.align		4
        /*0068*/ 	.byte	0x02, 0x4a
	.zero		1
	.zero		1


	//----- nvinfo : EIATTR_EXIT_INSTR_OFFSETS
	.align		4
        /*006c*/ 	.byte	0x04, 0x1c
        /*006e*/ 	.short	(.L_135 - .L_134)


	//   ....[0]....
.L_134:
        /*0070*/ 	.word	0x000002e0


	//   ....[1]....
        /*0074*/ 	.word	0x00000350


	//----- nvinfo : EIATTR_CRS_STACK_SIZE
	.align		4
.L_135:
        /*0078*/ 	.byte	0x04, 0x1e
        /*007a*/ 	.short	(.L_137 - .L_136)
.L_136:
        /*007c*/ 	.word	0x00000000


	//----- nvinfo : EIATTR_CBANK_PARAM_SIZE
	.align		4
.L_137:
        /*0080*/ 	.byte	0x03, 0x19
        /*0082*/ 	.short	0x0024


	//----- nvinfo : EIATTR_PARAM_CBANK
	.align		4
        /*0084*/ 	.byte	0x04, 0x0a
        /*0086*/ 	.short	(.L_139 - .L_138)
	.align		4
.L_138:
        /*0088*/ 	.word	index@(.nv.constant0._Z16conj_grad_7_basePdS_S_S_i)
        /*008c*/ 	.short	0x0380
        /*008e*/ 	.short	0x0024


	//----- nvinfo : EIATTR_SW_WAR
	.align		4
.L_139:
        /*0090*/ 	.byte	0x04, 0x36
        /*0092*/ 	.short	(.L_141 - .L_140)
.L_140:
        /*0094*/ 	.word	0x00000008
.L_141:


//--------------------- .nv.info._Z15conj_grad_6_optPiS_PdS0_S0_ii --------------------------
	.section	.nv.info._Z15conj_grad_6_optPiS_PdS0_S0_ii,"",@"SHT_CUDA_INFO"
	.sectionflags	@""
	.align	4


	//----- nvinfo : EIATTR_CUDA_API_VERSION
	.align		4
        /*0000*/ 	.byte	0x04, 0x37
        /*0002*/ 	.short	(.L_143 - .L_142)
.L_142:
        /*0004*/ 	.word	0x00000082


	//----- nvinfo : EIATTR_KPARAM_INFO
	.align		4
.L_143:
        /*0008*/ 	.byte	0x04, 0x17
        /*000a*/ 	.short	(.L_145 - .L_144)
.L_144:
        /*000c*/ 	.word	0x00000000
        /*0010*/ 	.short	0x0006
        /*0012*/ 	.short	0x002c
        /*0014*/ 	.byte	0x00, 0xf0, 0x11, 0x00


	//----- nvinfo : EIATTR_KPARAM_INFO
	.align		4
.L_145:
        /*0018*/ 	.byte	0x04, 0x17
        /*001a*/ 	.short	(.L_147 - .L_146)
.L_146:
        /*001c*/ 	.word	0x00000000
        /*0020*/ 	.short	0x0005
        /*0022*/ 	.short	0x0028
        /*0024*/ 	.byte	0x00, 0xf0, 0x11, 0x00


	//----- nvinfo : EIATTR_KPARAM_INFO
	.align		4
.L_147:
        /*0028*/ 	.byte	0x04, 0x17
        /*002a*/ 	.short	(.L_149 - .L_148)
.L_148:
        /*002c*/ 	.word	0x00000000
        /*0030*/ 	.short	0x0004
        /*0032*/ 	.short	0x0020
        /*0034*/ 	.byte	0x00, 0xf5, 0x21, 0x00


	//----- nvinfo : EIATTR_KPARAM_INFO
	.align		4
.L_149:
        /*0038*/ 	.byte	0x04, 0x17
        /*003a*/ 	.short	(.L_151 - .L_150)
.L_150:
        /*003c*/ 	.word	0x00000000
        /*0040*/ 	.short	0x0003
        /*0042*/ 	.short	0x0018
        /*0044*/ 	.byte	0x00, 0xf5, 0x21, 0x00


	//----- nvinfo : EIATTR_KPARAM_INFO
	.align		4
.L_151:
        /*0048*/ 	.byte	0x04, 0x17
        /*004a*/ 	.short	(.L_153 - .L_152)
.L_152:
        /*004c*/ 	.word	0x00000000
        /*0050*/ 	.short	0x0002
        /*0052*/ 	.short	0x0010
        /*0054*/ 	.byte	0x00, 0xf5, 0x21, 0x00


	//----- nvinfo : EIATTR_KPARAM_INFO
	.align		4
.L_153:
        /*0058*/ 	.byte	0x04, 0x17
        /*005a*/ 	.short	(.L_155 - .L_154)
.L_154:
        /*005c*/ 	.word	0x00000000
        /*0060*/ 	.short	0x0001
        /*0062*/ 	.short	0x0008
        /*0064*/ 	.byte	0x00, 0xf5, 0x21, 0x00


	//----- nvinfo : EIATTR_KPARAM_INFO
	.align		4
.L_155:
        /*0068*/ 	.byte	0x04, 0x17
        /*006a*/ 	.short	(.L_157 - .L_156)
.L_156:
        /*006c*/ 	.word	0x00000000
        /*0070*/ 	.short	0x0000
        /*0072*/ 	.short	0x0000
        /*0074*/ 	.byte	0x00, 0xf5, 0x21, 0x00


	//----- nvinfo : EIATTR_SPARSE_MMA_MASK
	.align		4
.L_157:
        /*0078*/ 	.byte	0x03, 0x50
        /*007a*/ 	.short	0x0000


	//----- nvinfo : EIATTR_MAXREG_COUNT
	.align		4
        /*007c*/ 	.byte	0x03, 0x1b
        /*007e*/ 	.short	0x00ff


	//----- nvinfo : EIATTR_NUM_BARRIERS
	.align		4
        /*0080*/ 	.byte	0x02, 0x4c
        /*0082*/ 	.byte	0x01
	.zero		1


	//----- nvinfo : EIATTR_MERCURY_ISA_VERSION
	.align		4
        /*0084*/ 	.byte	0x03, 0x5f
        /*0086*/ 	.short	0x0101


	//----- nvinfo : EIATTR_VRC_CTA_INIT_COUNT
	.align		4
        /*0088*/ 	.byte	0x02, 0x4a
	.zero		1
	.zero		1


	//----- nvinfo : EIATTR_EXIT_INSTR_OFFSETS
	.align		4
        /*008c*/ 	.byte	0x04, 0x1c
        /*008e*/ 	.short	(.L_159 - .L_158)


	//   ....[0]....
.L_158:
        /*0090*/ 	.word	0x00000a90


	//   ....[1]....
        /*0094*/ 	.word	0x00000b10


	//----- nvinfo : EIATTR_CRS_STACK_SIZE
	.align		4
.L_159:
        /*0098*/ 	.byte	0x04, 0x1e
        /*009a*/ 	.short	(.L_161 - .L_160)
.L_160:
        /*009c*/ 	.word	0x00000000


	//----- nvinfo : EIATTR_CBANK_PARAM_SIZE
	.align		4
.L_161:
        /*00a0*/ 	.byte	0x03, 0x19
        /*00a2*/ 	.short	0x0030


	//----- nvinfo : EIATTR_PARAM_CBANK
	.align		4
        /*00a4*/ 	.byte	0x04, 0x0a
        /*00a6*/ 	.short	(.L_163 - .L_162)
	.align		4
.L_162:
        /*00a8*/ 	.word	index@(.nv.constant0._Z15conj_grad_6_optPiS_PdS0_S0_ii)
        /*00ac*/ 	.short	0x0380
        /*00ae*/ 	.short	0x0030


	//----- nvinfo : EIATTR_SW_WAR
	.align		4
.L_163:
        /*00b0*/ 	.byte	0x04, 0x36
        /*00b2*/ 	.short	(.L_165 - .L_164)
.L_164:
        /*00b4*/ 	.word	0x00000008
.L_165:


//--------------------- .nv.info._Z16conj_grad_6_basePiS_PdS0_S0_S0_ii --------------------------
	.section	.nv.info._Z16conj_grad_6_basePiS_PdS0_S0_S0_ii,"",@"SHT_CUDA_INFO"
	.sectionflags	@""
	.align	4


	//----- nvinfo : EIATTR_CUDA_API_VERSION
	.align		4
        /*0000*/ 	.byte	0x04, 0x37
        /*0002*/ 	.short	(.L_167 - .L_166)
.L_166:
        /*0004*/ 	.word	0x00000082


	//----- nvinfo : EIATTR_KPARAM_INFO
	.align		4
.L_167:
        /*0008*/ 	.byte	0x04, 0x17
        /*000a*/ 	.short	(.L_169 - .L_168)
.L_168:
        /*000c*/ 	.word	0x00000000
        /*0010*/ 	.short	0x0007
        /*0012*/ 	.short	0x0034
        /*0014*/ 	.byte	0x00, 0xf0, 0x11, 0x00


	//----- nvinfo : EIATTR_KPARAM_INFO
	.align		4
.L_169:
        /*0018*/ 	.byte	0x04, 0x17
        /*001a*/ 	.short	(.L_171 - .L_170)
.L_170:
        /*001c*/ 	.word	0x00000000
        /*0020*/ 	.short	0x0006
        /*0022*/ 	.short	0x0030
        /*0024*/ 	.byte	0x00, 0xf0, 0x11, 0x00


	//----- nvinfo : EIATTR_KPARAM_INFO
	.align		4
.L_171:
        /*0028*/ 	.byte	0x04, 0x17
        /*002a*/ 	.short	(.L_173 - .L_172)
.L_172:
        /*002c*/ 	.word	0x00000000
        /*0030*/ 	.short	0x0005
        /*0032*/ 	.short	0x0028
        /*0034*/ 	.byte	0x00, 0xf5, 0x21, 0x00


	//----- nvinfo : EIATTR_KPARAM_INFO
	.align		4
.L_173:
        /*0038*/ 	.byte	0x04, 0x17
        /*003a*/ 	.short	(.L_175 - .L_174)
.L_174:
        /*003c*/ 	.word	0x00000000
        /*0040*/ 	.short	0x0004
        /*0042*/ 	.short	0x0020
        /*0044*/ 	.byte	0x00, 0xf5, 0x21, 0x00


	//----- nvinfo : EIATTR_KPARAM_INFO
	.align		4
.L_175:
        /*0048*/ 	.byte	0x04, 0x17
        /*004a*/ 	.short	(.L_177 - .L_176)
.L_176:
        /*004c*/ 	.word	0x00000000
        /*0050*/ 	.short	0x0003
        /*0052*/ 	.short	0x0018
        /*0054*/ 	.byte	0x00, 0xf5, 0x21, 0x00


	//----- nvinfo : EIATTR_KPARAM_INFO
	.align		4
.L_177:
        /*0058*/ 	.byte	0x04, 0x17
        /*005a*/ 	.short	(.L_179 - .L_178)
.L_178:
        /*005c*/ 	.word	0x00000000
        /*0060*/ 	.short	0x0002
        /*0062*/ 	.short	0x0010
        /*0064*/ 	.byte	0x00, 0xf5, 0x21, 0x00


	//----- nvinfo : EIATTR_KPARAM_INFO
	.align		4
.L_179:
        /*0068*/ 	.byte	0x04, 0x17
        /*006a*/ 	.short	(.L_181 - .L_180)
.L_180:
        /*006c*/ 	.word	0x00000000
        /*0070*/ 	.short	0x0001
        /*0072*/ 	.short	0x0008
        /*0074*/ 	.byte	0x00, 0xf5, 0x21, 0x00


	//----- nvinfo : EIATTR_KPARAM_INFO
	.align		4
.L_181:
        /*0078*/ 	.byte	0x04, 0x17
        /*007a*/ 	.short	(.L_183 - .L_182)
.L_182:
        /*007c*/ 	.word	0x00000000
        /*0080*/ 	.short	0x0000
        /*0082*/ 	.short	0x0000
        /*0084*/ 	.byte	0x00, 0xf5, 0x21, 0x00


	//----- nvinfo : EIATTR_SPARSE_MMA_MASK
	.align		4
.L_183:
        /*0088*/ 	.byte	0x03, 0x50
        /*008a*/ 	.short	0x0000


	//----- nvinfo : EIATTR_MAXREG_COUNT
	.align		4
        /*008c*/ 	.byte	0x03, 0x1b
        /*008e*/ 	.short	0x00ff


	//----- nvinfo : EIATTR_NUM_BARRIERS
	.align		4
        /*0090*/ 	.byte	0x02, 0x4c
        /*0092*/ 	.byte	0x01
	.zero		1


	//----- nvinfo : EIATTR_MERCURY_ISA_VERSION
	.align		4
        /*0094*/ 	.byte	0x03, 0x5f
        /*0096*/ 	.short	0x0101


	//----- nvinfo : EIATTR_VRC_CTA_INIT_COUNT
	.align		4
        /*0098*/ 	.byte	0x02, 0x4a
	.zero		1
	.zero		1


	//----- nvinfo : EIATTR_EXIT_INSTR_OFFSETS
	.align		4
        /*009c*/ 	.byte	0x04, 0x1c
        /*009e*/ 	.short	(.L_185 - .L_184)


	//   ....[0]....
.L_184:
        /*00a0*/ 	.word	0x00000a90


	//   ....[1]....
        /*00a4*/ 	.word	0x00000ae0


	//----- nvinfo : EIATTR_CRS_STACK_SIZE
	.align		4
.L_185:
        /*00a8*/ 	.byte	0x04, 0x1e
        /*00aa*/ 	.short	(.L_187 - .L_186)
.L_186:
        /*00ac*/ 	.word	0x00000000


	//----- nvinfo : EIATTR_CBANK_PARAM_SIZE
	.align		4
.L_187:
        /*00b0*/ 	.byte	0x03, 0x19
        /*00b2*/ 	.short	0x0038


	//----- nvinfo : EIATTR_PARAM_CBANK
	.align		4
        /*00b4*/ 	.byte	0x04, 0x0a
        /*00b6*/ 	.short	(.L_189 - .L_188)
	.align		4
.L_188:
        /*00b8*/ 	.word	index@(.nv.constant0._Z16conj_grad_6_basePiS_PdS0_S0_S0_ii)
        /*00bc*/ 	.short	0x0380
        /*00be*/ 	.short	0x0038


	//----- nvinfo : EIATTR_SW_WAR
	.align		4
.L_189:
        /*00c0*/ 	.byte	0x04, 0x36
        /*00c2*/ 	.short	(.L_191 - .L_190)
.L_190:
        /*00c4*/ 	.word	0x00000008
.L_191:


//--------------------- .nv.info._Z11conj_grad_5PdS_di --------------------------
	.section	.nv.info._Z11conj_grad_5PdS_di,"",@"SHT_CUDA_INFO"
	.sectionflags	@""
	.align	4


	//----- nvinfo : EIATTR_CUDA_API_VERSION
	.align		4
        /*0000*/ 	.byte	0x04, 0x37
        /*0002*/ 	.short	(.L_193 - .L_192)
.L_192:
        /*0004*/ 	.word	0x00000082


	//----- nvinfo : EIATTR_KPARAM_INFO
	.align		4
.L_193:
        /*0008*/ 	.byte	0x04, 0x17
        /*000a*/ 	.short	(.L_195 - .L_194)
.L_194:
        /*000c*/ 	.word	0x00000000
        /*0010*/ 	.short	0x0003
        /*0012*/ 	.short	0x0018
        /*0014*/ 	.byte	0x00, 0xf0, 0x11, 0x00


	//----- nvinfo : EIATTR_KPARAM_INFO
	.align		4
.L_195:
        /*0018*/ 	.byte	0x04, 0x17
        /*001a*/ 	.short	(.L_197 - .L_196)
.L_196:
        /*001c*/ 	.word	0x00000000
        /*0020*/ 	.short	0x0002
        /*0022*/ 	.short	0x0010
        /*0024*/ 	.byte	0x00, 0xf0, 0x21, 0x00


	//----- nvinfo : EIATTR_KPARAM_INFO
	.align		4
.L_197:
        /*0028*/ 	.byte	0x04, 0x17
        /*002a*/ 	.short	(.L_199 - .L_198)
.L_198:
        /*002c*/ 	.word	0x00000000
        /*0030*/ 	.short	0x0001
        /*0032*/ 	.short	0x0008
        /*0034*/ 	.byte	0x00, 0xf5, 0x21, 0x00


	//----- nvinfo : EIATTR_KPARAM_INFO
	.align		4
.L_199:
        /*0038*/ 	.byte	0x04, 0x17
        /*003a*/ 	.short	(.L_201 - .L_200)
.L_200:
        /*003c*/ 	.word	0x00000000
        /*0040*/ 	.short	0x0000
        /*0042*/ 	.short	0x0000
        /*0044*/ 	.byte	0x00, 0xf5, 0x21, 0x00


	//----- nvinfo : EIATTR_SPARSE_MMA_MASK
	.align		4
.L_201:
        /*0048*/ 	.byte	0x03, 0x50
        /*004a*/ 	.short	0x0000


	//----- nvinfo : EIATTR_MAXREG_COUNT
	.align		4
        /*004c*/ 	.byte	0x03, 0x1b
        /*004e*/ 	.short	0x00ff


	//----- nvinfo : EIATTR_MERCURY_ISA_VERSION
	.align		4
        /*0050*/ 	.byte	0x03, 0x5f
        /*0052*/ 	.short	0x0101


	//----- nvinfo : EIATTR_VRC_CTA_INIT_COUNT
	.align		4
        /*0054*/ 	.byte	0x02, 0x4a
	.zero		1
	.zero		1


	//----- nvinfo : EIATTR_EXIT_INSTR_OFFSETS
	.align		4
        /*0058*/ 	.byte	0x04, 0x1c
        /*005a*/ 	.short	(.L_203 - .L_202)


	//   ....[0]....
.L_202:
        /*005c*/ 	.word	0x00000070


	//   ....[1]....
        /*0060*/ 	.word	0x00000120


	//----- nvinfo : EIATTR_CBANK_PARAM_SIZE
	.align		4
.L_203:
        /*0064*/ 	.byte	0x03, 0x19
        /*0066*/ 	.short	0x001c


	//----- nvinfo : EIATTR_PARAM_CBANK
	.align		4
        /*0068*/ 	.byte	0x04, 0x0a
        /*006a*/ 	.short	(.L_205 - .L_204)
	.align		4
.L_204:
        /*006c*/ 	.word	index@(.nv.constant0._Z11conj_grad_5PdS_di)
        /*0070*/ 	.short	0x0380
        /*0072*/ 	.short	0x001c


	//----- nvinfo : EIATTR_SW_WAR
	.align		4
.L_205:
        /*0074*/ 	.byte	0x04, 0x36
        /*0076*/ 	.short	(.L_207 - .L_206)
.L_206:
        /*0078*/ 	.word	0x00000008
.L_207:


//--------------------- .nv.info._Z15conj_grad_4_optPdS_S_S_S_di --------------------------
	.section	.nv.info._Z15conj_grad_4_optPdS_S_S_S_di,"",@"SHT_CUDA_INFO"
	.sectionflags	@""
	.align	4


	//----- nvinfo : EIATTR_CUDA_API_VERSION
	.align		4
        /*0000*/ 	.byte	0x04, 0x37
        /*0002*/ 	.short	(.L_209 - .L_208)
.L_208:
        /*0004*/ 	.word	0x00000082


	//----- nvinfo : EIATTR_KPARAM_INFO
	.align		4
.L_209:
        /*0008*/ 	.byte	0x04, 0x17
        /*000a*/ 	.short	(.L_211 - .L_210)
.L_210:
        /*000c*/ 	.word	0x00000000
        /*0010*/ 	.short	0x0006
        /*0012*/ 	.short	0x0030
        /*0014*/ 	.byte	0x00, 0xf0, 0x11, 0x00


	//----- nvinfo : EIATTR_KPARAM_INFO
	.align		4
.L_211:
        /*0018*/ 	.byte	0x04, 0x17
        /*001a*/ 	.short	(.L_213 - .L_212)
.L_212:
        /*001c*/ 	.word	0x00000000
        /*0020*/ 	.short	0x0005
        /*0022*/ 	.short	0x0028
        /*0024*/ 	.byte	0x00, 0xf0, 0x21, 0x00


	//----- nvinfo : EIATTR_KPARAM_INFO
	.align		4
.L_213:
        /*0028*/ 	.byte	0x04, 0x17
        /*002a*/ 	.short	(.L_215 - .L_214)
.L_214:
        /*002c*/ 	.word	0x00000000
        /*0030*/ 	.short	0x0004
        /*0032*/ 	.short	0x0020
        /*0034*/ 	.byte	0x00, 0xf5, 0x21, 0x00


	//----- nvinfo : EIATTR_KPARAM_INFO
	.align		4
.L_215:
        /*0038*/ 	.byte	0x04, 0x17
        /*003a*/ 	.short	(.L_217 - .L_216)
.L_216:
        /*003c*/ 	.word	0x00000000
        /*0040*/ 	.short	0x0003
        /*0042*/ 	.short	0x0018
        /*0044*/ 	.byte	0x00, 0xf5, 0x21, 0x00


	//----- nvinfo : EIATTR_KPARAM_INFO
	.align		4
.L_217:
        /*0048*/ 	.byte	0x04, 0x17
        /*004a*/ 	.short	(.L_219 - .L_218)
.L_218:
        /*004c*/ 	.word	0x00000000
        /*0050*/ 	.short	0x0002
        /*0052*/ 	.short	0x0010
        /*0054*/ 	.byte	0x00, 0xf5, 0x21, 0x00


	//----- nvinfo : EIATTR_KPARAM_INFO
	.align		4
.L_219:
        /*0058*/ 	.byte	0x04, 0x17
        /*005a*/ 	.short	(.L_221 - .L_220)
.L_220:
        /*005c*/ 	.word	0x00000000
        /*0060*/ 	.short	0x0001
        /*0062*/ 	.short	0x0008
        /*0064*/ 	.byte	0x00, 0xf5, 0x21, 0x00


	//----- nvinfo : EIATTR_KPARAM_INFO
	.align		4
.L_221:
        /*0068*/ 	.byte	0x04, 0x17
        /*006a*/ 	.short	(.L_223 - .L_222)
.L_222:
        /*006c*/ 	.word	0x00000000
        /*0070*/ 	.short	0x0000
        /*0072*/ 	.short	0x0000
        /*0074*/ 	.byte	0x00, 0xf5, 0x21, 0x00


	//----- nvinfo : EIATTR_SPARSE_MMA_MASK
	.align		4
.L_223:
        /*0078*/ 	.byte	0x03, 0x50
        /*007a*/ 	.short	0x0000


	//----- nvinfo : EIATTR_MAXREG_COUNT
	.align		4
        /*007c*/ 	.byte	0x03, 0x1b
        /*007e*/ 	.short	0x00ff


	//----- nvinfo : EIATTR_NUM_BARRIERS
	.align		4
        /*0080*/ 	.byte	0x02, 0x4c
        /*0082*/ 	.byte	0x01
	.zero		1


	//----- nvinfo : EIATTR_MERCURY_ISA_VERSION
	.align		4
        /*0084*/ 	.byte	0x03, 0x5f
        /*0086*/ 	.short	0x0101


	//----- nvinfo : EIATTR_VRC_CTA_INIT_COUNT
	.align		4
        /*0088*/ 	.byte	0x02, 0x4a
	.zero		1
	.zero		1


	//----- nvinfo : EIATTR_EXIT_INSTR_OFFSETS
	.align		4
        /*008c*/ 	.byte	0x04, 0x1c
        /*008e*/ 	.short	(.L_225 - .L_224)


	//   ....[0]....
.L_224:
        /*0090*/ 	.word	0x00000300


	//   ....[1]....
        /*0094*/ 	.word	0x00000380


	//----- nvinfo : EIATTR_CBANK_PARAM_SIZE
	.align		4
.L_225:
        /*0098*/ 	.byte	0x03, 0x19
        /*009a*/ 	.short	0x0034


	//----- nvinfo : EIATTR_PARAM_CBANK
	.align		4
        /*009c*/ 	.byte	0x04, 0x0a
        /*009e*/ 	.short	(.L_227 - .L_226)
	.align		4
.L_226:
        /*00a0*/ 	.word	index@(.nv.constant0._Z15conj_grad_4_optPdS_S_S_S_di)
        /*00a4*/ 	.short	0x0380
        /*00a6*/ 	.short	0x0034


	//----- nvinfo : EIATTR_SW_WAR
	.align		4
.L_227:
        /*00a8*/ 	.byte	0x04, 0x36
        /*00aa*/ 	.short	(.L_229 - .L_228)
.L_228:
        /*00ac*/ 	.word	0x00000008
.L_229:


//--------------------- .nv.info._Z16conj_grad_4_basePdS_S_S_S_S_di --------------------------
	.section	.nv.info._Z16conj_grad_4_basePdS_S_S_S_S_di,"",@"SHT_CUDA_INFO"
	.sectionflags	@""
	.align	4


	//----- nvinfo : EIATTR_CUDA_API_VERSION
	.align		4
        /*0000*/ 	.byte	0x04, 0x37
        /*0002*/ 	.short	(.L_231 - .L_230)
.L_230:
        /*0004*/ 	.word	0x00000082


	//----- nvinfo : EIATTR_KPARAM_INFO
	.align		4
.L_231:
        /*0008*/ 	.byte	0x04, 0x17
        /*000a*/ 	.short	(.L_233 - .L_232)
.L_232:
        /*000c*/ 	.word	0x00000000
        /*0010*/ 	.short	0x0007
        /*0012*/ 	.short	0x0038
        /*0014*/ 	.byte	0x00, 0xf0, 0x11, 0x00


	//----- nvinfo : EIATTR_KPARAM_INFO
	.align		4
.L_233:
        /*0018*/ 	.byte	0x04, 0x17
        /*001a*/ 	.short	(.L_235 - .L_234)
.L_234:
        /*001c*/ 	.word	0x00000000
        /*0020*/ 	.short	0x0006
        /*0022*/ 	.short	0x0030
        /*0024*/ 	.byte	0x00, 0xf0, 0x21, 0x00


	//----- nvinfo : EIATTR_KPARAM_INFO
	.align		4
.L_235:
        /*0028*/ 	.byte	0x04, 0x17
        /*002a*/ 	.short	(.L_237 - .L_236)
.L_236:
        /*002c*/ 	.word	0x00000000
        /*0030*/ 	.short	0x0005
        /*0032*/ 	.short	0x0028
        /*0034*/ 	.byte	0x00, 0xf5, 0x21, 0x00


	//----- nvinfo : EIATTR_KPARAM_INFO
	.align		4
.L_237:
        /*0038*/ 	.byte	0x04, 0x17
        /*003a*/ 	.short	(.L_239 - .L_238)
.L_238:
        /*003c*/ 	.word	0x00000000
        /*0040*/ 	.short	0x0004
        /*0042*/ 	.short	0x0020
        /*0044*/ 	.byte	0x00, 0xf5, 0x21, 0x00


	//----- nvinfo : EIATTR_KPARAM_INFO
	.align		4
.L_239:
        /*0048*/ 	.byte	0x04, 0x17
        /*004a*/ 	.short	(.L_241 - .L_240)
.L_240:
        /*004c*/ 	.word	0x00000000
        /*0050*/ 	.short	0x0003
        /*0052*/ 	.short	0x0018
        /*0054*/ 	.byte	0x00, 0xf5, 0x21, 0x00


	//----- nvinfo : EIATTR_KPARAM_INFO
	.align		4
.L_241:
        /*0058*/ 	.byte	0x04, 0x17
        /*005a*/ 	.short	(.L_243 - .L_242)
.L_242:
        /*005c*/ 	.word	0x00000000
        /*0060*/ 	.short	0x0002
        /*0062*/ 	.short	0x0010
        /*0064*/ 	.byte	0x00, 0xf5, 0x21, 0x00


	//----- nvinfo : EIATTR_KPARAM_INFO
	.align		4
.L_243:
        /*0068*/ 	.byte	0x04, 0x17
        /*006a*/ 	.short	(.L_245 - .L_244)
.L_244:
        /*006c*/ 	.word	0x00000000
        /*0070*/ 	.short	0x0001
        /*0072*/ 	.short	0x0008
        /*0074*/ 	.byte	0x00, 0xf5, 0x21, 0x00


	//----- nvinfo : EIATTR_KPARAM_INFO
	.align		4
.L_245:
        /*0078*/ 	.byte	0x04, 0x17
        /*007a*/ 	.short	(.L_247 - .L_246)
.L_246:
        /*007c*/ 	.word	0x00000000
        /*0080*/ 	.short	0x0000
        /*0082*/ 	.short	0x0000
        /*0084*/ 	.byte	0x00, 0xf5, 0x21, 0x00


	//----- nvinfo : EIATTR_SPARSE_MMA_MASK
	.align		4
.L_247:
        /*0088*/ 	.byte	0x03, 0x50
        /*008a*/ 	.short	0x0000


	//----- nvinfo : EIATTR_MAXREG_COUNT
	.align		4
        /*008c*/ 	.byte	0x03, 0x1b
        /*008e*/ 	.short	0x00ff


	//----- nvinfo : EIATTR_NUM_BARRIERS
	.align		4
        /*0090*/ 	.byte	0x02, 0x4c
        /*0092*/ 	.byte	0x01
	.zero		1


	//----- nvinfo : EIATTR_MERCURY_ISA_VERSION
	.align		4
        /*0094*/ 	.byte	0x03, 0x5f
        /*0096*/ 	.short	0x0101


	//----- nvinfo : EIATTR_VRC_CTA_INIT_COUNT
	.align		4
        /*0098*/ 	.byte	0x02, 0x4a
	.zero		1
	.zero		1


	//----- nvinfo : EIATTR_EXIT_INSTR_OFFSETS
	.align		4
        /*009c*/ 	.byte	0x04, 0x1c
        /*009e*/ 	.short	(.L_249 - .L_248)


	//   ....[0]....
.L_248:
        /*00a0*/ 	.word	0x00000380


	//   ....[1]....
        /*00a4*/ 	.word	0x000003f0


	//----- nvinfo : EIATTR_CRS_STACK_SIZE
	.align		4
.L_249:
        /*00a8*/ 	.byte	0x04, 0x1e
        /*00aa*/ 	.short	(.L_251 - .L_250)
.L_250:
        /*00ac*/ 	.word	0x00000000


	//----- nvinfo : EIATTR_CBANK_PARAM_SIZE
	.align		4
.L_251:
        /*00b0*/ 	.byte	0x03, 0x19
        /*00b2*/ 	.short	0x003c


	//----- nvinfo : EIATTR_PARAM_CBANK
	.align		4
        /*00b4*/ 	.byte	0x04, 0x0a
        /*00b6*/ 	.short	(.L_253 - .L_252)
	.align		4
.L_252:
        /*00b8*/ 	.word	index@(.nv.constant0._Z16conj_grad_4_basePdS_S_S_S_S_di)
        /*00bc*/ 	.short	0x0380
        /*00be*/ 	.short	0x003c


	//----- nvinfo : EIATTR_SW_WAR
	.align		4
.L_253:
        /*00c0*/ 	.byte	0x04, 0x36
        /*00c2*/ 	.short	(.L_255 - .L_254)
.L_254:
        /*00c4*/ 	.word	0x00000008
.L_255:


//--------------------- .nv.info._Z15conj_grad_3_optPdS_S_i --------------------------
	.section	.nv.info._Z15conj_grad_3_optPdS_S_i,"",@"SHT_CUDA_INFO"
	.sectionflags	@""
	.align	4


	//----- nvinfo : EIATTR_CUDA_API_VERSION
	.align		4
        /*0000*/ 	.byte	0x04, 0x37
        /*0002*/ 	.short	(.L_257 - .L_256)
.L_256:
        /*0004*/ 	.word	0x00000082


	//----- nvinfo : EIATTR_KPARAM_INFO
	.align		4
.L_257:
        /*0008*/ 	.byte	0x04, 0x17
        /*000a*/ 	.short	(.L_259 - .L_258)
.L_258:
        /*000c*/ 	.word	0x00000000
        /*0010*/ 	.short	0x0003
        /*0012*/ 	.short	0x0018
        /*0014*/ 	.byte	0x00, 0xf0, 0x11, 0x00


	//----- nvinfo : EIATTR_KPARAM_INFO
	.align		4
.L_259:
        /*0018*/ 	.byte	0x04, 0x17
        /*001a*/ 	.short	(.L_261 - .L_260)
.L_260:
        /*001c*/ 	.word	0x00000000
        /*0020*/ 	.short	0x0002
        /*0022*/ 	.short	0x0010
        /*0024*/ 	.byte	0x00, 0xf5, 0x21, 0x00


	//----- nvinfo : EIATTR_KPARAM_INFO
	.align		4
.L_261:
        /*0028*/ 	.byte	0x04, 0x17
        /*002a*/ 	.short	(.L_263 - .L_262)
.L_262:
        /*002c*/ 	.word	0x00000000
        /*0030*/ 	.short	0x0001
        /*0032*/ 	.short	0x0008
        /*0034*/ 	.byte	0x00, 0xf5, 0x21, 0x00


	//----- nvinfo : EIATTR_KPARAM_INFO
	.align		4
.L_263:
        /*0038*/ 	.byte	0x04, 0x17
        /*003a*/ 	.short	(.L_265 - .L_264)
.L_264:
        /*003c*/ 	.word	0x00000000
        /*0040*/ 	.short	0x0000
        /*0042*/ 	.short	0x0000
        /*0044*/ 	.byte	0x00, 0xf5, 0x21, 0x00


	//----- nvinfo : EIATTR_SPARSE_MMA_MASK
	.align		4
.L_265:
        /*0048*/ 	.byte	0x03, 0x50
        /*004a*/ 	.short	0x0000


	//----- nvinfo : EIATTR_MAXREG_COUNT
	.align		4
        /*004c*/ 	.byte	0x03, 0x1b
        /*004e*/ 	.short	0x00ff


	//----- nvinfo : EIATTR_NUM_BARRIERS
	.align		4
        /*0050*/ 	.byte	0x02, 0x4c
        /*0052*/ 	.byte	0x01
	.zero		1


	//----- nvinfo : EIATTR_MERCURY_ISA_VERSION
	.align		4
        /*0054*/ 	.byte	0x03, 0x5f
        /*0056*/ 	.short	0x0101


	//----- nvinfo : EIATTR_VRC_CTA_INIT_COUNT
	.align		4
        /*0058*/ 	.byte	0x02, 0x4a
	.zero		1
	.zero		1


	//----- nvinfo : EIATTR_EXIT_INSTR_OFFSETS
	.align		4
        /*005c*/ 	.byte	0x04, 0x1c
        /*005e*/ 	.short	(.L_267 - .L_266)


	//   ....[0]....
.L_266:
        /*0060*/ 	.word	0x00000250


	//   ....[1]....
        /*0064*/ 	.word	0x000002d0


	//----- nvinfo : EIATTR_CBANK_PARAM_SIZE
	.align		4
.L_267:
        /*0068*/ 	.byte	0x03, 0x19
        /*006a*/ 	.short	0x001c


	//----- nvinfo : EIATTR_PARAM_CBANK
	.align		4
        /*006c*/ 	.byte	0x04, 0x0a
        /*006e*/ 	.short	(.L_269 - .L_268)
	.align		4
.L_268:
        /*0070*/ 	.word	index@(.nv.constant0._Z15conj_grad_3_optPdS_S_i)
        /*0074*/ 	.short	0x0380
        /*0076*/ 	.short	0x001c


	//----- nvinfo : EIATTR_SW_WAR
	.align		4
.L_269:
        /*0078*/ 	.byte	0x04, 0x36
        /*007a*/ 	.short	(.L_271 - .L_270)
.L_270:
        /*007c*/ 	.word	0x00000008
.L_271:


//--------------------- .nv.info._Z16conj_grad_3_basePdS_S_S_i --------------------------
	.section	.nv.info._Z16conj_grad_3_basePdS_S_S_i,"",@"SHT_CUDA_INFO"
	.sectionflags	@""
	.align	4


	//----- nvinfo : EIATTR_CUDA_API_VERSION
	.align		4
        /*0000*/ 	.byte	0x04, 0x37
        /*0002*/ 	.short	(.L_273 - .L_272)
.L_272:
        /*0004*/ 	.word	0x00000082


	//----- nvinfo : EIATTR_KPARAM_INFO
	.align		4
.L_273:
        /*0008*/ 	.byte	0x04, 0x17
        /*000a*/ 	.short	(.L_275 - .L_274)
.L_274:
        /*000c*/ 	.word	0x00000000
        /*0010*/ 	.short	0x0004
        /*0012*/ 	.short	0x0020
        /*0014*/ 	.byte	0x00, 0xf0, 0x11, 0x00


	//----- nvinfo : EIATTR_KPARAM_INFO
	.align		4
.L_275:
        /*0018*/ 	.byte	0x04, 0x17
        /*001a*/ 	.short	(.L_277 - .L_276)
.L_276:
        /*001c*/ 	.word	0x00000000
        /*0020*/ 	.short	0x0003
        /*0022*/ 	.short	0x0018
        /*0024*/ 	.byte	0x00, 0xf5, 0x21, 0x00


	//----- nvinfo : EIATTR_KPARAM_INFO
	.align		4
.L_277:
        /*0028*/ 	.byte	0x04, 0x17
        /*002a*/ 	.short	(.L_279 - .L_278)
.L_278:
        /*002c*/ 	.word	0x00000000
        /*0030*/ 	.short	0x0002
        /*0032*/ 	.short	0x0010
        /*0034*/ 	.byte	0x00, 0xf5, 0x21, 0x00


	//----- nvinfo : EIATTR_KPARAM_INFO
	.align		4
.L_279:
        /*0038*/ 	.byte	0x04, 0x17
        /*003a*/ 	.short	(.L_281 - .L_280)
.L_280:
        /*003c*/ 	.word	0x00000000
        /*0040*/ 	.short	0x0001
        /*0042*/ 	.short	0x0008
        /*0044*/ 	.byte	0x00, 0xf5, 0x21, 0x00


	//----- nvinfo : EIATTR_KPARAM_INFO
	.align		4
.L_281:
        /*0048*/ 	.byte	0x04, 0x17
        /*004a*/ 	.short	(.L_283 - .L_282)
.L_282:
        /*004c*/ 	.word	0x00000000
        /*0050*/ 	.short	0x0000
        /*0052*/ 	.short	0x0000
        /*0054*/ 	.byte	0x00, 0xf5, 0x21, 0x00


	//----- nvinfo : EIATTR_SPARSE_MMA_MASK
	.align		4
.L_283:
        /*0058*/ 	.byte	0x03, 0x50
        /*005a*/ 	.short	0x0000


	//----- nvinfo : EIATTR_MAXREG_COUNT
	.align		4
        /*005c*/ 	.byte	0x03, 0x1b
        /*005e*/ 	.short	0x00ff


	//----- nvinfo : EIATTR_NUM_BARRIERS
	.align		4
        /*0060*/ 	.byte	0x02, 0x4c
        /*0062*/ 	.byte	0x01
	.zero		1


	//----- nvinfo : EIATTR_MERCURY_ISA_VERSION
	.align		4
        /*0064*/ 	.byte	0x03, 0x5f
        /*0066*/ 	.short	0x0101


	//----- nvinfo : EIATTR_VRC_CTA_INIT_COUNT
	.align		4
        /*0068*/ 	.byte	0x02, 0x4a
	.zero		1
	.zero		1


	//----- nvinfo : EIATTR_EXIT_INSTR_OFFSETS
	.align		4
        /*006c*/ 	.byte	0x04, 0x1c
        /*006e*/ 	.short	(.L_285 - .L_284)


	//   ....[0]....
.L_284:
        /*0070*/ 	.word	0x000002d0


	//   ....[1]....
        /*0074*/ 	.word	0x00000340


	//----- nvinfo : EIATTR_CRS_STACK_SIZE
	.align		4
.L_285:
        /*0078*/ 	.byte	0x04, 0x1e
        /*007a*/ 	.short	(.L_287 - .L_286)
.L_286:
        /*007c*/ 	.word	0x00000000


	//----- nvinfo : EIATTR_CBANK_PARAM_SIZE
	.align		4
.L_287:
        /*0080*/ 	.byte	0x03, 0x19
        /*0082*/ 	.short	0x0024


	//----- nvinfo : EIATTR_PARAM_CBANK
	.align		4
        /*0084*/ 	.byte	0x04, 0x0a
        /*0086*/ 	.short	(.L_289 - .L_288)
	.align		4
.L_288:
        /*0088*/ 	.word	index@(.nv.constant0._Z16conj_grad_3_basePdS_S_S_i)
        /*008c*/ 	.short	0x0380
        /*008e*/ 	.short	0x0024


	//----- nvinfo : EIATTR_SW_WAR
	.align		4
.L_289:
        /*0090*/ 	.byte	0x04, 0x36
        /*0092*/ 	.short	(.L_291 - .L_290)
.L_290:
        /*0094*/ 	.word	0x00000008
.L_291:


//--------------------- .nv.info._Z15conj_grad_2_optPiS_PdS0_S0_ii --------------------------
	.section	.nv.info._Z15conj_grad_2_optPiS_PdS0_S0_ii,"",@"SHT_CUDA_INFO"
	.sectionflags	@""
	.align	4


	//----- nvinfo : EIATTR_CUDA_API_VERSION
	.align		4
        /*0000*/ 	.byte	0x04, 0x37
        /*0002*/ 	.short	(.L_293 - .L_292)
.L_292:
        /*0004*/ 	.word	0x00000082


	//----- nvinfo : EIATTR_KPARAM_INFO
	.align		4
.L_293:
        /*0008*/ 	.byte	0x04, 0x17
        /*000a*/ 	.short	(.L_295 - .L_294)
.L_294:
        /*000c*/ 	.word	0x00000000
        /*0010*/ 	.short	0x0006
        /*0012*/ 	.short	0x002c
        /*0014*/ 	.byte	0x00, 0xf0, 0x11, 0x00


	//----- nvinfo : EIATTR_KPARAM_INFO
	.align		4
.L_295:
        /*0018*/ 	.byte	0x04, 0x17
        /*001a*/ 	.short	(.L_297 - .L_296)
.L_296:
        /*001c*/ 	.word	0x00000000
        /*0020*/ 	.short	0x0005
        /*0022*/ 	.short	0x0028
        /*0024*/ 	.byte	0x00, 0xf0, 0x11, 0x00


	//----- nvinfo : EIATTR_KPARAM_INFO
	.align		4
.L_297:
        /*0028*/ 	.byte	0x04, 0x17
        /*002a*/ 	.short	(.L_299 - .L_298)
.L_298:
        /*002c*/ 	.word	0x00000000
        /*0030*/ 	.short	0x0004
        /*0032*/ 	.short	0x0020
        /*0034*/ 	.byte	0x00, 0xf5, 0x21, 0x00


	//----- nvinfo : EIATTR_KPARAM_INFO
	.align		4
.L_299:
        /*0038*/ 	.byte	0x04, 0x17
        /*003a*/ 	.short	(.L_301 - .L_300)
.L_300:
        /*003c*/ 	.word	0x00000000
        /*0040*/ 	.short	0x0003
        /*0042*/ 	.short	0x0018
        /*0044*/ 	.byte	0x00, 0xf5, 0x21, 0x00


	//----- nvinfo : EIATTR_KPARAM_INFO
	.align		4
.L_301:
        /*0048*/ 	.byte	0x04, 0x17
        /*004a*/ 	.short	(.L_303 - .L_302)
.L_302:
        /*004c*/ 	.word	0x00000000
        /*0050*/ 	.short	0x0002
        /*0052*/ 	.short	0x0010
        /*0054*/ 	.byte	0x00, 0xf5, 0x21, 0x00


	//----- nvinfo : EIATTR_KPARAM_INFO
	.align		4
.L_303:
        /*0058*/ 	.byte	0x04, 0x17
        /*005a*/ 	.short	(.L_305 - .L_304)
.L_304:
        /*005c*/ 	.word	0x00000000
        /*0060*/ 	.short	0x0001
        /*0062*/ 	.short	0x0008
        /*0064*/ 	.byte	0x00, 0xf5, 0x21, 0x00


	//----- nvinfo : EIATTR_KPARAM_INFO
	.align		4
.L_305:
        /*0068*/ 	.byte	0x04, 0x17
        /*006a*/ 	.short	(.L_307 - .L_306)
.L_306:
        /*006c*/ 	.word	0x00000000
        /*0070*/ 	.short	0x0000
        /*0072*/ 	.short	0x0000
        /*0074*/ 	.byte	0x00, 0xf5, 0x21, 0x00


	//----- nvinfo : EIATTR_SPARSE_MMA_MASK
	.align		4
.L_307:
        /*0078*/ 	.byte	0x03, 0x50
        /*007a*/ 	.short	0x0000


	//----- nvinfo : EIATTR_MAXREG_COUNT
	.align		4
        /*007c*/ 	.byte	0x03, 0x1b
        /*007e*/ 	.short	0x00ff


	//----- nvinfo : EIATTR_NUM_BARRIERS
	.align		4
        /*0080*/ 	.byte	0x02, 0x4c
        /*0082*/ 	.byte	0x01
	.zero		1


	//----- nvinfo : EIATTR_MERCURY_ISA_VERSION
	.align		4
        /*0084*/ 	.byte	0x03, 0x5f
        /*0086*/ 	.short	0x0101


	//----- nvinfo : EIATTR_VRC_CTA_INIT_COUNT
	.align		4
        /*0088*/ 	.byte	0x02, 0x4a
	.zero		1
	.zero		1


	//----- nvinfo : EIATTR_EXIT_INSTR_OFFSETS
	.align		4
        /*008c*/ 	.byte	0x04, 0x1c
        /*008e*/ 	.short	(.L_309 - .L_308)


	//   ....[0]....
.L_308:
        /*0090*/ 	.word	0x00000860


	//   ....[1]....
        /*0094*/ 	.word	0x000008e0


	//----- nvinfo : EIATTR_CRS_STACK_SIZE
	.align		4
.L_309:
        /*0098*/ 	.byte	0x04, 0x1e
        /*009a*/ 	.short	(.L_311 - .L_310)
.L_310:
        /*009c*/ 	.word	0x00000000


	//----- nvinfo : EIATTR_CBANK_PARAM_SIZE
	.align		4
.L_311:
        /*00a0*/ 	.byte	0x03, 0x19
        /*00a2*/ 	.short	0x0030


	//----- nvinfo : EIATTR_PARAM_CBANK
	.align		4
        /*00a4*/ 	.byte	0x04, 0x0a
        /*00a6*/ 	.short	(.L_313 - .L_312)
	.align		4
.L_312:
        /*00a8*/ 	.word	index@(.nv.constant0._Z15conj_grad_2_optPiS_PdS0_S0_ii)
        /*00ac*/ 	.short	0x0380
        /*00ae*/ 	.short	0x0030


	//----- nvinfo : EIATTR_SW_WAR
	.align		4
.L_313:
        /*00b0*/ 	.byte	0x04, 0x36
        /*00b2*/ 	.short	(.L_315 - .L_314)
.L_314:
        /*00b4*/ 	.word	0x00000008
.L_315:


//--------------------- .nv.info._Z16conj_grad_2_basePiS_PdS0_S0_S0_ii --------------------------
	.section	.nv.info._Z16conj_grad_2_basePiS_PdS0_S0_S0_ii,"",@"SHT_CUDA_INFO"
	.sectionflags	@""
	.align	4


	//----- nvinfo : EIATTR_CUDA_API_VERSION
	.align		4
        /*0000*/ 	.byte	0x04, 0x37
        /*0002*/ 	.short	(.L_317 - .L_316)
.L_316:
        /*0004*/ 	.word	0x00000082


	//----- nvinfo : EIATTR_KPARAM_INFO
	.align		4
.L_317:
        /*0008*/ 	.byte	0x04, 0x17
        /*000a*/ 	.short	(.L_319 - .L_318)
.L_318:
        /*000c*/ 	.word	0x00000000
        /*0010*/ 	.short	0x0007
        /*0012*/ 	.short	0x0034
        /*0014*/ 	.byte	0x00, 0xf0, 0x11, 0x00


	//----- nvinfo : EIATTR_KPARAM_INFO
	.align		4
.L_319:
        /*0018*/ 	.byte	0x04, 0x17
        /*001a*/ 	.short	(.L_321 - .L_320)
.L_320:
        /*001c*/ 	.word	0x00000000
        /*0020*/ 	.short	0x0006
        /*0022*/ 	.short	0x0030
        /*0024*/ 	.byte	0x00, 0xf0, 0x11, 0x00


	//----- nvinfo : EIATTR_KPARAM_INFO
	.align		4
.L_321:
        /*0028*/ 	.byte	0x04, 0x17
        /*002a*/ 	.short	(.L_323 - .L_322)
.L_322:
        /*002c*/ 	.word	0x00000000
        /*0030*/ 	.short	0x0005
        /*0032*/ 	.short	0x0028
        /*0034*/ 	.byte	0x00, 0xf5, 0x21, 0x00


	//----- nvinfo : EIATTR_KPARAM_INFO
	.align		4
.L_323:
        /*0038*/ 	.byte	0x04, 0x17
        /*003a*/ 	.short	(.L_325 - .L_324)
.L_324:
        /*003c*/ 	.word	0x00000000
        /*0040*/ 	.short	0x0004
        /*0042*/ 	.short	0x0020
        /*0044*/ 	.byte	0x00, 0xf5, 0x21, 0x00


	//----- nvinfo : EIATTR_KPARAM_INFO
	.align		4
.L_325:
        /*0048*/ 	.byte	0x04, 0x17
        /*004a*/ 	.short	(.L_327 - .L_326)
.L_326:
        /*004c*/ 	.word	0x00000000
        /*0050*/ 	.short	0x0003
        /*0052*/ 	.short	0x0018
        /*0054*/ 	.byte	0x00, 0xf5, 0x21, 0x00


	//----- nvinfo : EIATTR_KPARAM_INFO
	.align		4
.L_327:
        /*0058*/ 	.byte	0x04, 0x17
        /*005a*/ 	.short	(.L_329 - .L_328)
.L_328:
        /*005c*/ 	.word	0x00000000
        /*0060*/ 	.short	0x0002
        /*0062*/ 	.short	0x0010
        /*0064*/ 	.byte	0x00, 0xf5, 0x21, 0x00


	//----- nvinfo : EIATTR_KPARAM_INFO
	.align		4
.L_329:
        /*0068*/ 	.byte	0x04, 0x17
        /*006a*/ 	.short	(.L_331 - .L_330)
.L_330:
        /*006c*/ 	.word	0x00000000
        /*0070*/ 	.short	0x0001
        /*0072*/ 	.short	0x0008
        /*0074*/ 	.byte	0x00, 0xf5, 0x21, 0x00


	//----- nvinfo : EIATTR_KPARAM_INFO
	.align		4
.L_331:
        /*0078*/ 	.byte	0x04, 0x17
        /*007a*/ 	.short	(.L_333 - .L_332)
.L_332:
        /*007c*/ 	.word	0x00000000
        /*0080*/ 	.short	0x0000
        /*0082*/ 	.short	0x0000
        /*0084*/ 	.byte	0x00, 0xf5, 0x21, 0x00


	//----- nvinfo : EIATTR_SPARSE_MMA_MASK
	.align		4
.L_333:
        /*0088*/ 	.byte	0x03, 0x50
        /*008a*/ 	.short	0x0000


	//----- nvinfo : EIATTR_MAXREG_COUNT
	.align		4
        /*008c*/ 	.byte	0x03, 0x1b
        /*008e*/ 	.short	0x00ff


	//----- nvinfo : EIATTR_NUM_BARRIERS
	.align		4
        /*0090*/ 	.byte	0x02, 0x4c
        /*0092*/ 	.byte	0x01
	.zero		1


	//----- nvinfo : EIATTR_MERCURY_ISA_VERSION
	.align		4
        /*0094*/ 	.byte	0x03, 0x5f
        /*0096*/ 	.short	0x0101


	//----- nvinfo : EIATTR_VRC_CTA_INIT_COUNT
	.align		4
        /*0098*/ 	.byte	0x02, 0x4a
	.zero		1
	.zero		1


	//----- nvinfo : EIATTR_EXIT_INSTR_OFFSETS
	.align		4
        /*009c*/ 	.byte	0x04, 0x1c
        /*009e*/ 	.short	(.L_335 - .L_334)


	//   ....[0]....
.L_334:
        /*00a0*/ 	.word	0x00000880


	//   ....[1]....
        /*00a4*/ 	.word	0x000008d0


	//----- nvinfo : EIATTR_CRS_STACK_SIZE
	.align		4
.L_335:
        /*00a8*/ 	.byte	0x04, 0x1e
        /*00aa*/ 	.short	(.L_337 - .L_336)
.L_336:
        /*00ac*/ 	.word	0x00000000


	//----- nvinfo : EIATTR_CBANK_PARAM_SIZE
	.align		4
.L_337:
        /*00b0*/ 	.byte	0x03, 0x19
        /*00b2*/ 	.short	0x0038


	//----- nvinfo : EIATTR_PARAM_CBANK
	.align		4
        /*00b4*/ 	.byte	0x04, 0x0a
        /*00b6*/ 	.short	(.L_339 - .L_338)
	.align		4
.L_338:
        /*00b8*/ 	.word	index@(.nv.constant0._Z16conj_grad_2_basePiS_PdS0_S0_S0_ii)
        /*00bc*/ 	.short	0x0380
        /*00be*/ 	.short	0x0038


	//----- nvinfo : EIATTR_SW_WAR
	.align		4
.L_339:
        /*00c0*/ 	.byte	0x04, 0x36
        /*00c2*/ 	.short	(.L_341 - .L_340)
.L_340:
        /*00c4*/ 	.word	0x00000008
.L_341:


//--------------------- .nv.info._Z15conj_grad_1_optPdS_i --------------------------
	.section	.nv.info._Z15conj_grad_1_optPdS_i,"",@"SHT_CUDA_INFO"
	.sectionflags	@""
	.align	4


	//----- nvinfo : EIATTR_CUDA_API_VERSION
	.align		4
        /*0000*/ 	.byte	0x04, 0x37
        /*0002*/ 	.short	(.L_343 - .L_342)
.L_342:
        /*0004*/ 	.word	0x00000082


	//----- nvinfo : EIATTR_KPARAM_INFO
	.align		4
.L_343:
        /*0008*/ 	.byte	0x04, 0x17
        /*000a*/ 	.short	(.L_345 - .L_344)
.L_344:
        /*000c*/ 	.word	0x00000000
        /*0010*/ 	.short	0x0002
        /*0012*/ 	.short	0x0010
        /*0014*/ 	.byte	0x00, 0xf0, 0x11, 0x00


	//----- nvinfo : EIATTR_KPARAM_INFO
	.align		4
.L_345:
        /*0018*/ 	.byte	0x04, 0x17
        /*001a*/ 	.short	(.L_347 - .L_346)
.L_346:
        /*001c*/ 	.word	0x00000000
        /*0020*/ 	.short	0x0001
        /*0022*/ 	.short	0x0008
        /*0024*/ 	.byte	0x00, 0xf5, 0x21, 0x00


	//----- nvinfo : EIATTR_KPARAM_INFO
	.align		4
.L_347:
        /*0028*/ 	.byte	0x04, 0x17
        /*002a*/ 	.short	(.L_349 - .L_348)
.L_348:
        /*002c*/ 	.word	0x00000000
        /*0030*/ 	.short	0x0000
        /*0032*/ 	.short	0x0000
        /*0034*/ 	.byte	0x00, 0xf5, 0x21, 0x00


	//----- nvinfo : EIATTR_SPARSE_MMA_MASK
	.align		4
.L_349:
        /*0038*/ 	.byte	0x03, 0x50
        /*003a*/ 	.short	0x0000


	//----- nvinfo : EIATTR_MAXREG_COUNT
	.align		4
        /*003c*/ 	.byte	0x03, 0x1b
        /*003e*/ 	.short	0x00ff


	//----- nvinfo : EIATTR_NUM_BARRIERS
	.align		4
        /*0040*/ 	.byte	0x02, 0x4c
        /*0042*/ 	.byte	0x01
	.zero		1


	//----- nvinfo : EIATTR_MERCURY_ISA_VERSION
	.align		4
        /*0044*/ 	.byte	0x03, 0x5f
        /*0046*/ 	.short	0x0101


	//----- nvinfo : EIATTR_VRC_CTA_INIT_COUNT
	.align		4
        /*0048*/ 	.byte	0x02, 0x4a
	.zero		1
	.zero		1


	//----- nvinfo : EIATTR_EXIT_INSTR_OFFSETS
	.align		4
        /*004c*/ 	.byte	0x04, 0x1c
        /*004e*/ 	.short	(.L_351 - .L_350)


	//   ....[0]....
.L_350:
        /*0050*/ 	.word	0x00000220


	//   ....[1]....
        /*0054*/ 	.word	0x000002a0


	//----- nvinfo : EIATTR_CBANK_PARAM_SIZE
	.align		4
.L_351:
        /*0058*/ 	.byte	0x03, 0x19
        /*005a*/ 	.short	0x0014


	//----- nvinfo : EIATTR_PARAM_CBANK
	.align		4
        /*005c*/ 	.byte	0x04, 0x0a
        /*005e*/ 	.short	(.L_353 - .L_352)
	.align		4
.L_352:
        /*0060*/ 	.word	index@(.nv.constant0._Z15conj_grad_1_optPdS_i)
        /*0064*/ 	.short	0x0380
        /*0066*/ 	.short	0x0014


	//----- nvinfo : EIATTR_SW_WAR
	.align		4
.L_353:
        /*0068*/ 	.byte	0x04, 0x36
        /*006a*/ 	.short	(.L_355 - .L_354)
.L_354:
        /*006c*/ 	.word	0x00000008
.L_355:


//--------------------- .nv.info._Z16conj_grad_1_basePdS_S_i --------------------------
	.section	.nv.info._Z16conj_grad_1_basePdS_S_i,"",@"SHT_CUDA_INFO"
	.sectionflags	@""
	.align	4


	//----- nvinfo : EIATTR_CUDA_API_VERSION
	.align		4
        /*0000*/ 	.byte	0x04, 0x37
        /*0002*/ 	.short	(.L_357 - .L_356)
.L_356:
        /*0004*/ 	.word	0x00000082


	//----- nvinfo : EIATTR_KPARAM_INFO
	.align		4
.L_357:
        /*0008*/ 	.byte	0x04, 0x17
        /*000a*/ 	.short	(.L_359 - .L_358)
.L_358:
        /*000c*/ 	.word	0x00000000
        /*0010*/ 	.short	0x0003
        /*0012*/ 	.short	0x0018
        /*0014*/ 	.byte	0x00, 0xf0, 0x11, 0x00


	//----- nvinfo : EIATTR_KPARAM_INFO
	.align		4
.L_359:
        /*0018*/ 	.byte	0x04, 0x17
        /*001a*/ 	.short	(.L_361 - .L_360)
.L_360:
        /*001c*/ 	.word	0x00000000
        /*0020*/ 	.short	0x0002
        /*0022*/ 	.short	0x0010
        /*0024*/ 	.byte	0x00, 0xf5, 0x21, 0x00


	//----- nvinfo : EIATTR_KPARAM_INFO
	.align		4
.L_361:
        /*0028*/ 	.byte	0x04, 0x17
        /*002a*/ 	.short	(.L_363 - .L_362)
.L_362:
        /*002c*/ 	.word	0x00000000
        /*0030*/ 	.short	0x0001
        /*0032*/ 	.short	0x0008
        /*0034*/ 	.byte	0x00, 0xf5, 0x21, 0x00


	//----- nvinfo : EIATTR_KPARAM_INFO
	.align		4
.L_363:
        /*0038*/ 	.byte	0x04, 0x17
        /*003a*/ 	.short	(.L_365 - .L_364)
.L_364:
        /*003c*/ 	.word	0x00000000
        /*0040*/ 	.short	0x0000
        /*0042*/ 	.short	0x0000
        /*0044*/ 	.byte	0x00, 0xf5, 0x21, 0x00


	//----- nvinfo : EIATTR_SPARSE_MMA_MASK
	.align		4
.L_365:
        /*0048*/ 	.byte	0x03, 0x50
        /*004a*/ 	.short	0x0000


	//----- nvinfo : EIATTR_MAXREG_COUNT
	.align		4
        /*004c*/ 	.byte	0x03, 0x1b
        /*004e*/ 	.short	0x00ff


	//----- nvinfo : EIATTR_NUM_BARRIERS
	.align		4
        /*0050*/ 	.byte	0x02, 0x4c
        /*0052*/ 	.byte	0x01
	.zero		1


	//----- nvinfo : EIATTR_MERCURY_ISA_VERSION
	.align		4
        /*0054*/ 	.byte	0x03, 0x5f
        /*0056*/ 	.short	0x0101


	//----- nvinfo : EIATTR_VRC_CTA_INIT_COUNT
	.align		4
        /*0058*/ 	.byte	0x02, 0x4a
	.zero		1
	.zero		1


	//----- nvinfo : EIATTR_EXIT_INSTR_OFFSETS
	.align		4
        /*005c*/ 	.byte	0x04, 0x1c
        /*005e*/ 	.short	(.L_367 - .L_366)


	//   ....[0]....
.L_366:
        /*0060*/ 	.word	0x000002a0


	//   ....[1]....
        /*0064*/ 	.word	0x00000310


	//----- nvinfo : EIATTR_CRS_STACK_SIZE
	.align		4
.L_367:
        /*0068*/ 	.byte	0x04, 0x1e
        /*006a*/ 	.short	(.L_369 - .L_368)
.L_368:
        /*006c*/ 	.word	0x00000000


	//----- nvinfo : EIATTR_CBANK_PARAM_SIZE
	.align		4
.L_369:
        /*0070*/ 	.byte	0x03, 0x19
        /*0072*/ 	.short	0x001c


	//----- nvinfo : EIATTR_PARAM_CBANK
	.align		4
        /*0074*/ 	.byte	0x04, 0x0a
        /*0076*/ 	.short	(.L_371 - .L_370)
	.align		4
.L_370:
        /*0078*/ 	.word	index@(.nv.constant0._Z16conj_grad_1_basePdS_S_i)
        /*007c*/ 	.short	0x0380
        /*007e*/ 	.short	0x001c


	//----- nvinfo : EIATTR_SW_WAR
	.align		4
.L_371:
        /*0080*/ 	.byte	0x04, 0x36
        /*0082*/ 	.short	(.L_373 - .L_372)
.L_372:
        /*0084*/ 	.word	0x00000008
.L_373:


//--------------------- .nv.info._Z11conj_grad_0PdS_S_S_S_i --------------------------
	.section	.nv.info._Z11conj_grad_0PdS_S_S_S_i,"",@"SHT_CUDA_INFO"
	.sectionflags	@""
	.align	4


	//----- nvinfo : EIATTR_CUDA_API_VERSION
	.align		4
        /*0000*/ 	.byte	0x04, 0x37
        /*0002*/ 	.short	(.L_375 - .L_374)
.L_374:
        /*0004*/ 	.word	0x00000082


	//----- nvinfo : EIATTR_KPARAM_INFO
	.align		4
.L_375:
        /*0008*/ 	.byte	0x04, 0x17
        /*000a*/ 	.short	(.L_377 - .L_376)
.L_376:
        /*000c*/ 	.word	0x00000000
        /*0010*/ 	.short	0x0005
        /*0012*/ 	.short	0x0028
        /*0014*/ 	.byte	0x00, 0xf0, 0x11, 0x00


	//----- nvinfo : EIATTR_KPARAM_INFO
	.align		4
.L_377:
        /*0018*/ 	.byte	0x04, 0x17
        /*001a*/ 	.short	(.L_379 - .L_378)
.L_378:
        /*001c*/ 	.word	0x00000000
        /*0020*/ 	.short	0x0004
        /*0022*/ 	.short	0x0020
        /*0024*/ 	.byte	0x00, 0xf5, 0x21, 0x00


	//----- nvinfo : EIATTR_KPARAM_INFO
	.align		4
.L_379:
        /*0028*/ 	.byte	0x04, 0x17
        /*002a*/ 	.short	(.L_381 - .L_380)
.L_380:
        /*002c*/ 	.word	0x00000000
        /*0030*/ 	.short	0x0003
        /*0032*/ 	.short	0x0018
        /*0034*/ 	.byte	0x00, 0xf5, 0x21, 0x00


	//----- nvinfo : EIATTR_KPARAM_INFO
	.align		4
.L_381:
        /*0038*/ 	.byte	0x04, 0x17
        /*003a*/ 	.short	(.L_383 - .L_382)
.L_382:
        /*003c*/ 	.word	0x00000000
        /*0040*/ 	.short	0x0002
        /*0042*/ 	.short	0x0010
        /*0044*/ 	.byte	0x00, 0xf5, 0x21, 0x00


	//----- nvinfo : EIATTR_KPARAM_INFO
	.align		4
.L_383:
        /*0048*/ 	.byte	0x04, 0x17
        /*004a*/ 	.short	(.L_385 - .L_384)
.L_384:
        /*004c*/ 	.word	0x00000000
        /*0050*/ 	.short	0x0001
        /*0052*/ 	.short	0x0008
        /*0054*/ 	.byte	0x00, 0xf5, 0x21, 0x00


	//----- nvinfo : EIATTR_KPARAM_INFO
	.align		4
.L_385:
        /*0058*/ 	.byte	0x04, 0x17
        /*005a*/ 	.short	(.L_387 - .L_386)
.L_386:
        /*005c*/ 	.word	0x00000000
        /*0060*/ 	.short	0x0000
        /*0062*/ 	.short	0x0000
        /*0064*/ 	.byte	0x00, 0xf5, 0x21, 0x00


	//----- nvinfo : EIATTR_SPARSE_MMA_MASK
	.align		4
.L_387:
        /*0068*/ 	.byte	0x03, 0x50
        /*006a*/ 	.short	0x0000


	//----- nvinfo : EIATTR_MAXREG_COUNT
	.align		4
        /*006c*/ 	.byte	0x03, 0x1b
        /*006e*/ 	.short	0x00ff


	//----- nvinfo : EIATTR_MERCURY_ISA_VERSION
	.align		4
        /*0070*/ 	.byte	0x03, 0x5f
        /*0072*/ 	.short	0x0101


	//----- nvinfo : EIATTR_VRC_CTA_INIT_COUNT
	.align		4
        /*0074*/ 	.byte	0x02, 0x4a
	.zero		1
	.zero		1


	//----- nvinfo : EIATTR_EXIT_INSTR_OFFSETS
	.align		4
        /*0078*/ 	.byte	0x04, 0x1c
        /*007a*/ 	.short	(.L_389 - .L_388)


	//   ....[0]....
.L_388:
        /*007c*/ 	.word	0x00000070


	//   ....[1]....
        /*0080*/ 	.word	0x00000180


	//----- nvinfo : EIATTR_CBANK_PARAM_SIZE
	.align		4
.L_389:
        /*0084*/ 	.byte	0x03, 0x19
        /*0086*/ 	.short	0x002c


	//----- nvinfo : EIATTR_PARAM_CBANK
	.align		4
        /*0088*/ 	.byte	0x04, 0x0a
        /*008a*/ 	.short	(.L_391 - .L_390)
	.align		4
.L_390:
        /*008c*/ 	.word	index@(.nv.constant0._Z11conj_grad_0PdS_S_S_S_i)
        /*0090*/ 	.short	0x0380
        /*0092*/ 	.short	0x002c


	//----- nvinfo : EIATTR_SW_WAR
	.align		4
.L_391:
        /*0094*/ 	.byte	0x04, 0x36
        /*0096*/ 	.short	(.L_393 - .L_392)
.L_392:
        /*0098*/ 	.word	0x00000008
.L_393:


//--------------------- .nv.info._Z6main_1PdS_di  --------------------------
	.section	.nv.info._Z6main_1PdS_di,"",@"SHT_CUDA_INFO"
	.sectionflags	@""
	.align	4


	//----- nvinfo : EIATTR_CUDA_API_VERSION
	.align		4
        /*0000*/ 	.byte	0x04, 0x37
        /*0002*/ 	.short	(.L_395 - .L_394)
.L_394:
        /*0004*/ 	.word	0x00000082


	//----- nvinfo : EIATTR_KPARAM_INFO
	.align		4
.L_395:
        /*0008*/ 	.byte	0x04, 0x17
        /*000a*/ 	.short	(.L_397 - .L_396)
.L_396:
        /*000c*/ 	.word	0x00000000
        /*0010*/ 	.short	0x0003
        /*0012*/ 	.short	0x0018
        /*0014*/ 	.byte	0x00, 0xf0, 0x11, 0x00


	//----- nvinfo : EIATTR_KPARAM_INFO
	.align		4
.L_397:
        /*0018*/ 	.byte	0x04, 0x17
        /*001a*/ 	.short	(.L_399 - .L_398)
.L_398:
        /*001c*/ 	.word	0x00000000
        /*0020*/ 	.short	0x0002
        /*0022*/ 	.short	0x0010
        /*0024*/ 	.byte	0x00, 0xf0, 0x21, 0x00


	//----- nvinfo : EIATTR_KPARAM_INFO
	.align		4
.L_399:
        /*0028*/ 	.byte	0x04, 0x17
        /*002a*/ 	.short	(.L_401 - .L_400)
.L_400:
        /*002c*/ 	.word	0x00000000
        /*0030*/ 	.short	0x0001
        /*0032*/ 	.short	0x0008
        /*0034*/ 	.byte	0x00, 0xf5, 0x21, 0x00


	//----- nvinfo : EIATTR_KPARAM_INFO
	.align		4
.L_401:
        /*0038*/ 	.byte	0x04, 0x17
        /*003a*/ 	.short	(.L_403 - .L_402)
.L_402:
        /*003c*/ 	.word	0x00000000
        /*0040*/ 	.short	0x0000
        /*0042*/ 	.short	0x0000
        /*0044*/ 	.byte	0x00, 0xf5, 0x21, 0x00


	//----- nvinfo : EIATTR_SPARSE_MMA_MASK
	.align		4
.L_403:
        /*0048*/ 	.byte	0x03, 0x50
        /*004a*/ 	.short	0x0000


	//----- nvinfo : EIATTR_MAXREG_COUNT
	.align		4
        /*004c*/ 	.byte	0x03, 0x1b
        /*004e*/ 	.short	0x00ff


	//----- nvinfo : EIATTR_MERCURY_ISA_VERSION
	.align		4
        /*0050*/ 	.byte	0x03, 0x5f
        /*0052*/ 	.short	0x0101


	//----- nvinfo : EIATTR_VRC_CTA_INIT_COUNT
	.align		4
        /*0054*/ 	.byte	0x02, 0x4a
	.zero		1
	.zero		1


	//----- nvinfo : EIATTR_EXIT_INSTR_OFFSETS
	.align		4
        /*0058*/ 	.byte	0x04, 0x1c
        /*005a*/ 	.short	(.L_405 - .L_404)


	//   ....[0]....
.L_404:
        /*005c*/ 	.word	0x00000070


	//   ....[1]....
        /*0060*/ 	.word	0x00000110


	//----- nvinfo : EIATTR_CBANK_PARAM_SIZE
	.align		4
.L_405:
        /*0064*/ 	.byte	0x03, 0x19
        /*0066*/ 	.short	0x001c


	//----- nvinfo : EIATTR_PARAM_CBANK
	.align		4
        /*0068*/ 	.byte	0x04, 0x0a
        /*006a*/ 	.short	(.L_407 - .L_406)
	.align		4
.L_406:
        /*006c*/ 	.word	index@(.nv.constant0._Z6main_1PdS_di)
        /*0070*/ 	.short	0x0380
        /*0072*/ 	.short	0x001c


	//----- nvinfo : EIATTR_SW_WAR
	.align		4
.L_407:
        /*0074*/ 	.byte	0x04, 0x36
        /*0076*/ 	.short	(.L_409 - .L_408)
.L_408:
        /*0078*/ 	.word	0x00000008
.L_409:


//--------------------- .nv.info._Z10main_0_optPdS_S_S_i --------------------------
	.section	.nv.info._Z10main_0_optPdS_S_S_i,"",@"SHT_CUDA_INFO"
	.sectionflags	@""
	.align	4


	//----- nvinfo : EIATTR_CUDA_API_VERSION
	.align		4
        /*0000*/ 	.byte	0x04, 0x37
        /*0002*/ 	.short	(.L_411 - .L_410)
.L_410:
        /*0004*/ 	.word	0x00000082


	//----- nvinfo : EIATTR_KPARAM_INFO
	.align		4
.L_411:
        /*0008*/ 	.byte	0x04, 0x17
        /*000a*/ 	.short	(.L_413 - .L_412)
.L_412:
        /*000c*/ 	.word	0x00000000
        /*0010*/ 	.short	0x0004
        /*0012*/ 	.short	0x0020
        /*0014*/ 	.byte	0x00, 0xf0, 0x11, 0x00


	//----- nvinfo : EIATTR_KPARAM_INFO
	.align		4
.L_413:
        /*0018*/ 	.byte	0x04, 0x17
        /*001a*/ 	.short	(.L_415 - .L_414)
.L_414:
        /*001c*/ 	.word	0x00000000
        /*0020*/ 	.short	0x0003
        /*0022*/ 	.short	0x0018
        /*0024*/ 	.byte	0x00, 0xf5, 0x21, 0x00


	//----- nvinfo : EIATTR_KPARAM_INFO
	.align		4
.L_415:
        /*0028*/ 	.byte	0x04, 0x17
        /*002a*/ 	.short	(.L_417 - .L_416)
.L_416:
        /*002c*/ 	.word	0x00000000
        /*0030*/ 	.short	0x0002
        /*0032*/ 	.short	0x0010
        /*0034*/ 	.byte	0x00, 0xf5, 0x21, 0x00


	//----- nvinfo : EIATTR_KPARAM_INFO
	.align		4
.L_417:
        /*0038*/ 	.byte	0x04, 0x17
        /*003a*/ 	.short	(.L_419 - .L_418)
.L_418:
        /*003c*/ 	.word	0x00000000
        /*0040*/ 	.short	0x0001
        /*0042*/ 	.short	0x0008
        /*0044*/ 	.byte	0x00, 0xf5, 0x21, 0x00


	//----- nvinfo : EIATTR_KPARAM_INFO
	.align		4
.L_419:
        /*0048*/ 	.byte	0x04, 0x17
        /*004a*/ 	.short	(.L_421 - .L_420)
.L_420:
        /*004c*/ 	.word	0x00000000
        /*0050*/ 	.short	0x0000
        /*0052*/ 	.short	0x0000
        /*0054*/ 	.byte	0x00, 0xf5, 0x21, 0x00


	//----- nvinfo : EIATTR_SPARSE_MMA_MASK
	.align		4
.L_421:
        /*0058*/ 	.byte	0x03, 0x50
        /*005a*/ 	.short	0x0000


	//----- nvinfo : EIATTR_MAXREG_COUNT
	.align		4
        /*005c*/ 	.byte	0x03, 0x1b
        /*005e*/ 	.short	0x00ff


	//----- nvinfo : EIATTR_NUM_BARRIERS
	.align		4
        /*0060*/ 	.byte	0x02, 0x4c
        /*0062*/ 	.byte	0x01
	.zero		1


	//----- nvinfo : EIATTR_MERCURY_ISA_VERSION
	.align		4
        /*0064*/ 	.byte	0x03, 0x5f
        /*0066*/ 	.short	0x0101


	//----- nvinfo : EIATTR_VRC_CTA_INIT_COUNT
	.align		4
        /*0068*/ 	.byte	0x02, 0x4a
	.zero		1
	.zero		1


	//----- nvinfo : EIATTR_EXIT_INSTR_OFFSETS
	.align		4
        /*006c*/ 	.byte	0x04, 0x1c
        /*006e*/ 	.short	(.L_423 - .L_422)


	//   ....[0]....
.L_422:
        /*0070*/ 	.word	0x00000320


	//   ....[1]....
        /*0074*/ 	.word	0x000003e0


	//----- nvinfo : EIATTR_CRS_STACK_SIZE
	.align		4
.L_423:
        /*0078*/ 	.byte	0x04, 0x1e
        /*007a*/ 	.short	(.L_425 - .L_424)
.L_424:
        /*007c*/ 	.word	0x00000000


	//----- nvinfo : EIATTR_CBANK_PARAM_SIZE
	.align		4
.L_425:
        /*0080*/ 	.byte	0x03, 0x19
        /*0082*/ 	.short	0x0024


	//----- nvinfo : EIATTR_PARAM_CBANK
	.align		4
        /*0084*/ 	.byte	0x04, 0x0a
        /*0086*/ 	.short	(.L_427 - .L_426)
	.align		4
.L_426:
        /*0088*/ 	.word	index@(.nv.constant0._Z10main_0_optPdS_S_S_i)
        /*008c*/ 	.short	0x0380
        /*008e*/ 	.short	0x0024


	//----- nvinfo : EIATTR_SW_WAR
	.align		4
.L_427:
        /*0090*/ 	.byte	0x04, 0x36
        /*0092*/ 	.short	(.L_429 - .L_428)
.L_428:
        /*0094*/ 	.word	0x00000008
.L_429:


//--------------------- .nv.info._Z11main_0_basePdS_S_S_S_S_i --------------------------
	.section	.nv.info._Z11main_0_basePdS_S_S_S_S_i,"",@"SHT_CUDA_INFO"
	.sectionflags	@""
	.align	4


	//----- nvinfo : EIATTR_CUDA_API_VERSION
	.align		4
        /*0000*/ 	.byte	0x04, 0x37
        /*0002*/ 	.short	(.L_431 - .L_430)
.L_430:
        /*0004*/ 	.word	0x00000082


	//----- nvinfo : EIATTR_KPARAM_INFO
	.align		4
.L_431:
        /*0008*/ 	.byte	0x04, 0x17
        /*000a*/ 	.short	(.L_433 - .L_432)
.L_432:
        /*000c*/ 	.word	0x00000000
        /*0010*/ 	.short	0x0006
        /*0012*/ 	.short	0x0030
        /*0014*/ 	.byte	0x00, 0xf0, 0x11, 0x00


	//----- nvinfo : EIATTR_KPARAM_INFO
	.align		4
.L_433:
        /*0018*/ 	.byte	0x04, 0x17
        /*001a*/ 	.short	(.L_435 - .L_434)
.L_434:
        /*001c*/ 	.word	0x00000000
        /*0020*/ 	.short	0x0005
        /*0022*/ 	.short	0x0028
        /*0024*/ 	.byte	0x00, 0xf5, 0x21, 0x00


	//----- nvinfo : EIATTR_KPARAM_INFO
	.align		4
.L_435:
        /*0028*/ 	.byte	0x04, 0x17
        /*002a*/ 	.short	(.L_437 - .L_436)
.L_436:
        /*002c*/ 	.word	0x00000000
        /*0030*/ 	.short	0x0004
        /*0032*/ 	.short	0x0020
        /*0034*/ 	.byte	0x00, 0xf5, 0x21, 0x00


	//----- nvinfo : EIATTR_KPARAM_INFO
	.align		4
.L_437:
        /*0038*/ 	.byte	0x04, 0x17
        /*003a*/ 	.short	(.L_439 - .L_438)
.L_438:
        /*003c*/ 	.word	0x00000000
        /*0040*/ 	.short	0x0003
        /*0042*/ 	.short	0x0018
        /*0044*/ 	.byte	0x00, 0xf5, 0x21, 0x00


	//----- nvinfo : EIATTR_KPARAM_INFO
	.align		4
.L_439:
        /*0048*/ 	.byte	0x04, 0x17
        /*004a*/ 	.short	(.L_441 - .L_440)
.L_440:
        /*004c*/ 	.word	0x00000000
        /*0050*/ 	.short	0x0002
        /*0052*/ 	.short	0x0010
        /*0054*/ 	.byte	0x00, 0xf5, 0x21, 0x00


	//----- nvinfo : EIATTR_KPARAM_INFO
	.align		4
.L_441:
        /*0058*/ 	.byte	0x04, 0x17
        /*005a*/ 	.short	(.L_443 - .L_442)
.L_442:
        /*005c*/ 	.word	0x00000000
        /*0060*/ 	.short	0x0001
        /*0062*/ 	.short	0x0008
        /*0064*/ 	.byte	0x00, 0xf5, 0x21, 0x00


	//----- nvinfo : EIATTR_KPARAM_INFO
	.align		4
.L_443:
        /*0068*/ 	.byte	0x04, 0x17
        /*006a*/ 	.short	(.L_445 - .L_444)
.L_444:
        /*006c*/ 	.word	0x00000000
        /*0070*/ 	.short	0x0000
        /*0072*/ 	.short	0x0000
        /*0074*/ 	.byte	0x00, 0xf5, 0x21, 0x00


	//----- nvinfo : EIATTR_SPARSE_MMA_MASK
	.align		4
.L_445:
        /*0078*/ 	.byte	0x03, 0x50
        /*007a*/ 	.short	0x0000


	//----- nvinfo : EIATTR_MAXREG_COUNT
	.align		4
        /*007c*/ 	.byte	0x03, 0x1b
        /*007e*/ 	.short	0x00ff


	//----- nvinfo : EIATTR_NUM_BARRIERS
	.align		4
        /*0080*/ 	.byte	0x02, 0x4c
        /*0082*/ 	.byte	0x01
	.zero		1


	//----- nvinfo : EIATTR_MERCURY_ISA_VERSION
	.align		4
        /*0084*/ 	.byte	0x03, 0x5f
        /*0086*/ 	.short	0x0101


	//----- nvinfo : EIATTR_VRC_CTA_INIT_COUNT
	.align		4
        /*0088*/ 	.byte	0x02, 0x4a
	.zero		1
	.zero		1


	//----- nvinfo : EIATTR_EXIT_INSTR_OFFSETS
	.align		4
        /*008c*/ 	.byte	0x04, 0x1c
        /*008e*/ 	.short	(.L_447 - .L_446)


	//   ....[0]....
.L_446:
        /*0090*/ 	.word	0x000003a0


	//   ....[1]....
        /*0094*/ 	.word	0x00000470


	//----- nvinfo : EIATTR_CRS_STACK_SIZE
	.align		4
.L_447:
        /*0098*/ 	.byte	0x04, 0x1e
        /*009a*/ 	.short	(.L_449 - .L_448)
.L_448:
        /*009c*/ 	.word	0x00000000


	//----- nvinfo : EIATTR_CBANK_PARAM_SIZE
	.align		4
.L_449:
        /*00a0*/ 	.byte	0x03, 0x19
        /*00a2*/ 	.short	0x0034


	//----- nvinfo : EIATTR_PARAM_CBANK
	.align		4
        /*00a4*/ 	.byte	0x04, 0x0a
        /*00a6*/ 	.short	(.L_451 - .L_450)
	.align		4
.L_450:
        /*00a8*/ 	.word	index@(.nv.constant0._Z11main_0_basePdS_S_S_S_S_i)
        /*00ac*/ 	.short	0x0380
        /*00ae*/ 	.short	0x0034


	//----- nvinfo : EIATTR_SW_WAR
	.align		4
.L_451:
        /*00b0*/ 	.byte	0x04, 0x36
        /*00b2*/ 	.short	(.L_453 - .L_452)
.L_452:
        /*00b4*/ 	.word	0x00000008
.L_453:


//--------------------- .nv.callgraph             --------------------------
	.section	.nv.callgraph,"",@"SHT_CUDA_CALLGRAPH"
	.align	4
	.sectionentsize	8
	.align		4
        /*0000*/ 	.word	0x00000000
	.align		4
        /*0004*/ 	.word	0xffffffff
	.align		4
        /*0008*/ 	.word	0x00000000
	.align		4
        /*000c*/ 	.word	0xfffffffe
	.align		4
        /*0010*/ 	.word	0x00000000
	.align		4
        /*0014*/ 	.word	0xfffffffd
	.align		4
        /*0018*/ 	.word	0x00000000
	.align		4
        /*001c*/ 	.word	0xfffffffc


//--------------------- .text._Z15conj_grad_7_optPdS_S_i --------------------------
	.section	.text._Z15conj_grad_7_optPdS_S_i,"ax",@progbits
	.align	128
        .global         _Z15conj_grad_7_optPdS_S_i
        .type           _Z15conj_grad_7_optPdS_S_i,@function
        .size           _Z15conj_grad_7_optPdS_S_i,(.L_x_108 - _Z15conj_grad_7_optPdS_S_i)
        .other          _Z15conj_grad_7_optPdS_S_i,@"STO_CUDA_ENTRY STV_DEFAULT"
_Z15conj_grad_7_optPdS_S_i:
.text._Z15conj_grad_7_optPdS_S_i:
[----:B------:R-:W-:Y:S01]  /*0000*/  LDC R1, c[0x0][0x37c] ;  /* 0x0000df00ff017b82 */ /* 0x000fe20000000800 */
[----:B------:R-:W0:Y:S01]  /*0010*/  S2R R0, SR_CTAID.X ;  /* 0x0000000000007919 */ /* 0x000e220000002500 */
[----:B------:R-:W0:Y:S06]  /*0020*/  LDCU UR8, c[0x0][0x360] ;  /* 0x00006c00ff0877ac */ /* 0x000e2c0008000800 */
[----:B------:R-:W1:Y:S01]  /*0030*/  LDC.64 R2, c[0x0][0x388] ;  /* 0x0000e200ff027b82 */ /* 0x000e620000000a00 */
[----:B------:R-:W0:Y:S01]  /*0040*/  S2R R11, SR_TID.X ;  /* 0x00000000000b7919 */ /* 0x000e220000002100 */
[----:B------:R-:W2:Y:S01]  /*0050*/  LDCU UR4, c[0x0][0x398] ;  /* 0x00007300ff0477ac */ /* 0x000ea20008000800 */
[----:B------:R-:W3:Y:S05]  /*0060*/  LDCU.64 UR6, c[0x0][0x358] ;  /* 0x00006b00ff0677ac */ /* 0x000eea0008000a00 */
[----:B------:R-:W4:Y:S01]  /*0070*/  LDC.64 R4, c[0x0][0x380] ;  /* 0x0000e000ff047b82 */ /* 0x000f220000000a00 */
[----:B0-----:R-:W-:-:S05]  /*0080*/  IMAD R7, R0, UR8, R11 ;  /* 0x0000000800077c24 */ /* 0x001fca000f8e020b */
[----:B--2---:R-:W-:-:S13]  /*0090*/  ISETP.GE.AND P1, PT, R7, UR4, PT ;  /* 0x0000000407007c0c */ /* 0x004fda000bf26270 */
[----:B-1----:R-:W-:-:S04]  /*00a0*/  @!P1 IMAD.WIDE R2, R7, 0x8, R2 ;  /* 0x0000000807029825 */ /* 0x002fc800078e0202 */
[----:B----4-:R-:W-:Y:S02]  /*00b0*/  @!P1 IMAD.WIDE R4, R7, 0x8, R4 ;  /* 0x0000000807049825 */ /* 0x010fe400078e0204 */
[----:B---3--:R-:W2:Y:S04]  /*00c0*/  @!P1 LDG.E.64 R2, desc[UR6][R2.64] ;  /* 0x0000000602029981 */ /* 0x008ea8000c1e1b00 */
[----:B------:R-:W2:Y:S01]  /*00d0*/  @!P1 LDG.E.64 R4, desc[UR6][R4.64] ;  /* 0x0000000604049981 */ /* 0x000ea2000c1e1b00 */
[----:B------:R-:W0:Y:S01]  /*00e0*/  S2UR UR5, SR_CgaCtaId ;  /* 0x00000000000579c3 */ /* 0x000e220000008800 */
[----:B------:R-:W-:Y:S01]  /*00f0*/  IMAD.U32 R8, RZ, RZ, UR8 ;  /* 0x00000008ff087e24 */ /* 0x000fe2000f8e00ff */
[----:B------:R-:W-:Y:S01]  /*0100*/  UMOV UR4, 0x400 ;  /* 0x0000040000047882 */ /* 0x000fe20000000000 */
[----:B------:R-:W-:-:S03]  /*0110*/  ISETP.NE.AND P0, PT, R11, RZ, PT ;  /* 0x000000ff0b00720c */ /* 0x000fc60003f05270 */
[----:B------:R-:W-:Y:S01]  /*0120*/  ISETP.GE.U32.AND P2, PT, R8, 0x2, PT ;  /* 0x000000020800780c */ /* 0x000fe20003f46070 */
[----:B0-----:R-:W-:-:S06]  /*0130*/  ULEA UR4, UR5, UR4, 0x18 ;  /* 0x0000000405047291 */ /* 0x001fcc000f8ec0ff */
[----:B------:R-:W-:Y:S01]  /*0140*/  LEA R9, R11, UR4, 0x3 ;  /* 0x000000040b097c11 */ /* 0x000fe2000f8e18ff */
[----:B--2---:R-:W-:-:S08]  /*0150*/  @!P1 DADD R6, R2, -R4 ;  /* 0x0000000002069229 */ /* 0x004fd00000000804 */
[----:B------:R-:W-:-:S07]  /*0160*/  @!P1 DMUL R6, R6, R6 ;  /* 0x0000000606069228 */ /* 0x000fce0000000000 */
[----:B------:R0:W-:Y:S04]  /*0170*/  @!P1 STS.64 [R9], R6 ;  /* 0x0000000609009388 */ /* 0x0001e80000000a00 */
[----:B------:R0:W-:Y:S01]  /*0180*/  @P1 STS.64 [R9], RZ ;  /* 0x000000ff09001388 */ /* 0x0001e20000000a00 */
[----:B------:R-:W-:Y:S06]  /*0190*/  BAR.SYNC.DEFER_BLOCKING 0x0 ;  /* 0x0000000000007b1d */ /* 0x000fec0000010000 */
[----:B------:R-:W-:Y:S05]  /*01a0*/  @!P2 BRA `(.L_x_0) ;  /* 0x00000000002ca947 */ /* 0x000fea0003800000 */
.L_x_1:
[----:B------:R-:W-:-:S04]  /*01b0*/  SHF.R.U32.HI R10, RZ, 0x1, R8 ;  /* 0x00000001ff0a7819 */ /* 0x000fc80000011608 */
[----:B------:R-:W-:-:S13]  /*01c0*/  ISETP.GE.U32.AND P1, PT, R11, R10, PT ;  /* 0x0000000a0b00720c */ /* 0x000fda0003f26070 */
[----:B0-----:R-:W-:Y:S01]  /*01d0*/  @!P1 IMAD R6, R10, 0x8, R9 ;  /* 0x000000080a069824 */ /* 0x001fe200078e0209 */
[----:B------:R-:W-:Y:S04]  /*01e0*/  @!P1 LDS.64 R4, [R9] ;  /* 0x0000000009049984 */ /* 0x000fe80000000a00 */
[----:B------:R-:W0:Y:S02]  /*01f0*/  @!P1 LDS.64 R2, [R6] ;  /* 0x0000000006029984 */ /* 0x000e240000000a00 */
[----:B0-----:R-:W-:-:S07]  /*0200*/  @!P1 DADD R2, R2, R4 ;  /* 0x0000000002029229 */ /* 0x001fce0000000004 */
[----:B------:R1:W-:Y:S01]  /*0210*/  @!P1 STS.64 [R9], R2 ;  /* 0x0000000209009388 */ /* 0x0003e20000000a00 */
[----:B------:R-:W-:Y:S01]  /*0220*/  BAR.SYNC.DEFER_BLOCKING 0x0 ;  /* 0x0000000000007b1d */ /* 0x000fe20000010000 */
[----:B------:R-:W-:Y:S01]  /*0230*/  ISETP.GT.U32.AND P1, PT, R8, 0x3, PT ;  /* 0x000000030800780c */ /* 0x000fe20003f24070 */
[----:B------:R-:W-:-:S12]  /*0240*/  IMAD.MOV.U32 R8, RZ, RZ, R10 ;  /* 0x000000ffff087224 */ /* 0x000fd800078e000a */
[----:B-1----:R-:W-:Y:S05]  /*0250*/  @P1 BRA `(.L_x_1) ;  /* 0xfffffffc00d41947 */ /* 0x002fea000383ffff */
.L_x_0:
[----:B------:R-:W-:Y:S05]  /*0260*/  @P0 EXIT ;  /* 0x000000000000094d */ /* 0x000fea0003800000 */
[----:B------:R-:W1:Y:S01]  /*0270*/  S2UR UR5, SR_CgaCtaId ;  /* 0x00000000000579c3 */ /* 0x000e620000008800 */
[----:B------:R-:W-:-:S07]  /*0280*/  UMOV UR4, 0x400 ;  /* 0x0000040000047882 */ /* 0x000fce0000000000 */
[----:B------:R-:W2:Y:S01]  /*0290*/  LDC.64 R4, c[0x0][0x390] ;  /* 0x0000e400ff047b82 */ /* 0x000ea20000000a00 */
[----:B-1----:R-:W-:Y:S01]  /*02a0*/  ULEA UR4, UR5, UR4, 0x18 ;  /* 0x0000000405047291 */ /* 0x002fe2000f8ec0ff */
[----:B--2---:R-:W-:-:S08]  /*02b0*/  IMAD.WIDE.U32 R4, R0, 0x8, R4 ;  /* 0x0000000800047825 */ /* 0x004fd000078e0004 */
[----:B------:R-:W1:Y:S04]  /*02c0*/  LDS.64 R2, [UR4] ;  /* 0x00000004ff027984 */ /* 0x000e680008000a00 */
[----:B-1----:R-:W-:Y:S01]  /*02d0*/  STG.E.64 desc[UR6][R4.64], R2 ;  /* 0x0000000204007986 */ /* 0x002fe2000c101b06 */
[----:B------:R-:W-:Y:S05]  /*02e0*/  EXIT ;  /* 0x000000000000794d */ /* 0x000fea0003800000 */
.L_x_2:
[----:B------:R-:W-:-:S00]  /*02f0*/  BRA `(.L_x_2) ;  /* 0xfffffffc00fc7947 */ /* 0x000fc0000383ffff */
[----:B------:R-:W-:-:S00]  /*0300*/  NOP ;  /* 0x0000000000007918 */ /* 0x000fc00000000000 */
[----:B------:R-:W-:-:S00]  /*0310*/  NOP ;  /* 0x0000000000007918 */ /* 0x000fc00000000000 */
[----:B------:R-:W-:-:S00]  /*0320*/  NOP ;  /* 0x0000000000007918 */ /* 0x000fc00000000000 */
[----:B------:R-:W-:-:S00]  /*0330*/  NOP ;  /* 0x0000000000007918 */ /* 0x000fc00000000000 */
[----:B------:R-:W-:-:S00]  /*0340*/  NOP ;  /* 0x0000000000007918 */ /* 0x000fc00000000000 */
[----:B------:R-:W-:-:S00]  /*0350*/  NOP ;  /* 0x0000000000007918 */ /* 0x000fc00000000000 */
[----:B------:R-:W-:-:S00]  /*0360*/  NOP ;  /* 0x0000000000007918 */ /* 0x000fc00000000000 */
[----:B------:R-:W-:-:S00]  /*0370*/  NOP ;  /* 0x0000000000007918 */ /* 0x000fc00000000000 */
.L_x_108:


//--------------------- .text._Z16conj_grad_7_basePdS_S_S_i --------------------------
	.section	.text._Z16conj_grad_7_basePdS_S_S_i,"ax",@progbits
	.align	128
        .global         _Z16conj_grad_7_basePdS_S_S_i
        .type           _Z16conj_grad_7_basePdS_S_S_i,@function
        .size           _Z16conj_grad_7_basePdS_S_S_i,(.L_x_109 - _Z16conj_grad_7_basePdS_S_S_i)
        .other          _Z16conj_grad_7_basePdS_S_S_i,@"STO_CUDA_ENTRY STV_DEFAULT"
_Z16conj_grad_7_basePdS_S_S_i:
.text._Z16conj_grad_7_basePdS_S_S_i:
[----:B------:R-:W-:Y:S01]  /*0000*/  LDC R1, c[0x0][0x37c] ;  /* 0x0000df00ff017b82 */ /* 0x000fe20000000800 */
[----:B------:R-:W0:Y:S01]  /*0010*/  S2R R0, SR_CTAID.X ;  /* 0x0000000000007919 */ /* 0x000e220000002500 */
[----:B------:R-:W1:Y:S01]  /*0020*/  LDCU UR6, c[0x0][0x360] ;  /* 0x00006c00ff0677ac */ /* 0x000e620008000800 */
[----:B------:R-:W-:Y:S01]  /*0030*/  BSSY.RECONVERGENT B0, `(.L_x_3) ;  /* 0x0000017000007945 */ /* 0x000fe20003800200 */
[----:B------:R-:W0:Y:S01]  /*0040*/  S2R R3, SR_TID.X ;  /* 0x0000000000037919 */ /* 0x000e220000002100 */
[----:B------:R-:W2:Y:S01]  /*0050*/  LDCU UR7, c[0x0][0x3a0] ;  /* 0x00007400ff0777ac */ /* 0x000ea20008000800 */
[----:B------:R-:W3:Y:S01]  /*0060*/  LDCU.64 UR4, c[0x0][0x358] ;  /* 0x00006b00ff0477ac */ /* 0x000ee20008000a00 */
[----:B-1----:R-:W-:Y:S01]  /*0070*/  MOV R4, UR6 ;  /* 0x0000000600047c02 */ /* 0x002fe20008000f00 */
[----:B0-----:R-:W-:-:S05]  /*0080*/  IMAD R2, R0, UR6, R3 ;  /* 0x0000000600027c24 */ /* 0x001fca000f8e0203 */
[----:B--2---:R-:W-:-:S13]  /*0090*/  ISETP.GE.AND P0, PT, R2, UR7, PT ;  /* 0x0000000702007c0c */ /* 0x004fda000bf06270 */
[----:B---3--:R-:W-:Y:S05]  /*00a0*/  @P0 BRA `(.L_x_4) ;  /* 0x0000000000300947 */ /* 0x008fea0003800000 */
[----:B------:R-:W0:Y:S08]  /*00b0*/  LDC.64 R6, c[0x0][0x388] ;  /* 0x0000e200ff067b82 */ /* 0x000e300000000a00 */
[----:B------:R-:W1:Y:S08]  /*00c0*/  LDC.64 R8, c[0x0][0x380] ;  /* 0x0000e000ff087b82 */ /* 0x000e700000000a00 */
[----:B------:R-:W2:Y:S01]  /*00d0*/  LDC.64 R12, c[0x0][0x398] ;  /* 0x0000e600ff0c7b82 */ /* 0x000ea20000000a00 */
[----:B0-----:R-:W-:-:S06]  /*00e0*/  IMAD.WIDE R6, R2, 0x8, R6 ;  /* 0x0000000802067825 */ /* 0x001fcc00078e0206 */
[----:B------:R-:W3:Y:S01]  /*00f0*/  LDG.E.64 R6, desc[UR4][R6.64] ;  /* 0x0000000406067981 */ /* 0x000ee2000c1e1b00 */
[----:B-1----:R-:W-:-:S06]  /*0100*/  IMAD.WIDE R8, R2, 0x8, R8 ;  /* 0x0000000802087825 */ /* 0x002fcc00078e0208 */
[----:B------:R-:W3:Y:S01]  /*0110*/  LDG.E.64 R8, desc[UR4][R8.64] ;  /* 0x0000000408087981 */ /* 0x000ee2000c1e1b00 */
[----:B--2---:R-:W-:Y:S01]  /*0120*/  IMAD.WIDE R12, R2, 0x8, R12 ;  /* 0x00000008020c7825 */ /* 0x004fe200078e020c */
[----:B---3--:R-:W-:-:S08]  /*0130*/  DADD R10, R6, -R8 ;  /* 0x00000000060a7229 */ /* 0x008fd00000000808 */
[----:B------:R-:W-:-:S07]  /*0140*/  DMUL R10, R10, R10 ;  /* 0x0000000a0a0a7228 */ /* 0x000fce0000000000 */
[----:B------:R1:W-:Y:S01]  /*0150*/  STG.E.64 desc[UR4][R12.64], R10 ;  /* 0x0000000a0c007986 */ /* 0x0003e2000c101b04 */
[----:B------:R-:W-:Y:S05]  /*0160*/  BRA `(.L_x_5) ;  /* 0x00000000000c7947 */ /* 0x000fea0003800000 */
.L_x_4:
[----:B------:R-:W0:Y:S02]  /*0170*/  LDC.64 R12, c[0x0][0x398] ;  /* 0x0000e600ff0c7b82 */ /* 0x000e240000000a00 */
[----:B0-----:R-:W-:-:S05]  /*0180*/  IMAD.WIDE R12, R2, 0x8, R12 ;  /* 0x00000008020c7825 */ /* 0x001fca00078e020c */
[----:B------:R0:W-:Y:S02]  /*0190*/  STG.E.64 desc[UR4][R12.64], RZ ;  /* 0x000000ff0c007986 */ /* 0x0001e4000c101b04 */
.L_x_5:
[----:B------:R-:W-:Y:S05]  /*01a0*/  BSYNC.RECONVERGENT B0 ;  /* 0x0000000000007941 */ /* 0x000fea0003800200 */
.L_x_3:
[----:B------:R-:W-:Y:S01]  /*01b0*/  BAR.SYNC.DEFER_BLOCKING 0x0 ;  /* 0x0000000000007b1d */ /* 0x000fe20000010000 */
[----:B------:R-:W-:-:S13]  /*01c0*/  ISETP.GE.U32.AND P0, PT, R4, 0x2, PT ;  /* 0x000000020400780c */ /* 0x000fda0003f06070 */
[----:B------:R-:W-:Y:S05]  /*01d0*/  @!P0 BRA `(.L_x_6) ;  /* 0x00000000003c8947 */ /* 0x000fea0003800000 */
.L_x_9:
[----:B------:R-:W-:Y:S01]  /*01e0*/  SHF.R.U32.HI R5, RZ, 0x1, R4 ;  /* 0x00000001ff057819 */ /* 0x000fe20000011604 */
[----:B------:R-:W-:Y:S03]  /*01f0*/  BSSY.RECONVERGENT B0, `(.L_x_7) ;  /* 0x0000009000007945 */ /* 0x000fe60003800200 */
[----:B------:R-:W-:-:S13]  /*0200*/  ISETP.GE.U32.AND P0, PT, R3, R5, PT ;  /* 0x000000050300720c */ /* 0x000fda0003f06070 */
[----:B--2---:R-:W-:Y:S05]  /*0210*/  @P0 BRA `(.L_x_8) ;  /* 0x0000000000180947 */ /* 0x004fea0003800000 */
[----:B-1----:R-:W-:Y:S01]  /*0220*/  LEA R10, P0, R5, R12, 0x3 ;  /* 0x0000000c050a7211 */ /* 0x002fe200078018ff */
[----:B------:R-:W2:Y:S03]  /*0230*/  LDG.E.64 R8, desc[UR4][R12.64] ;  /* 0x000000040c087981 */ /* 0x000ea6000c1e1b00 */
[----:B------:R-:W-:-:S05]  /*0240*/  IADD3.X R11, PT, PT, RZ, R13, RZ, P0, !PT ;  /* 0x0000000dff0b7210 */ /* 0x000fca00007fe4ff */
[----:B------:R-:W2:Y:S02]  /*0250*/  LDG.E.64 R6, desc[UR4][R10.64] ;  /* 0x000000040a067981 */ /* 0x000ea4000c1e1b00 */
[----:B--2---:R-:W-:-:S07]  /*0260*/  DADD R6, R6, R8 ;  /* 0x0000000006067229 */ /* 0x004fce0000000008 */
[----:B------:R2:W-:Y:S04]  /*0270*/  STG.E.64 desc[UR4][R12.64], R6 ;  /* 0x000000060c007986 */ /* 0x0005e8000c101b04 */
.L_x_8:
[----:B------:R-:W-:Y:S05]  /*0280*/  BSYNC.RECONVERGENT B0 ;  /* 0x0000000000007941 */ /* 0x000fea0003800200 */
.L_x_7:
[----:B------:R-:W-:Y:S01]  /*0290*/  BAR.SYNC.DEFER_BLOCKING 0x0 ;  /* 0x0000000000007b1d */ /* 0x000fe20000010000 */
[----:B------:R-:W-:Y:S02]  /*02a0*/  ISETP.GT.U32.AND P0, PT, R4, 0x3, PT ;  /* 0x000000030400780c */ /* 0x000fe40003f04070 */
[----:B------:R-:W-:-:S11]  /*02b0*/  MOV R4, R5 ;  /* 0x0000000500047202 */ /* 0x000fd60000000f00 */
[----:B------:R-:W-:Y:S05]  /*02c0*/  @P0 BRA `(.L_x_9) ;  /* 0xfffffffc00c40947 */ /* 0x000fea000383ffff */
.L_x_6:
[----:B------:R-:W-:-:S13]  /*02d0*/  ISETP.NE.AND P0, PT, R3, RZ, PT ;  /* 0x000000ff0300720c */ /* 0x000fda0003f05270 */
[----:B------:R-:W-:Y:S05]  /*02e0*/  @P0 EXIT ;  /* 0x000000000000094d */ /* 0x000fea0003800000 */
[----:B------:R-:W3:Y:S02]  /*02f0*/  LDC.64 R4, c[0x0][0x398] ;  /* 0x0000e600ff047b82 */ /* 0x000ee40000000a00 */
[----:B---3--:R-:W-:-:S06]  /*0300*/  IMAD.WIDE R2, R2, 0x8, R4 ;  /* 0x0000000802027825 */ /* 0x008fcc00078e0204 */
[----:B------:R-:W3:Y:S01]  /*0310*/  LDC.64 R4, c[0x0][0x390] ;  /* 0x0000e400ff047b82 */ /* 0x000ee20000000a00 */
[----:B------:R-:W4:Y:S01]  /*0320*/  LDG.E.64 R2, desc[UR4][R2.64] ;  /* 0x0000000402027981 */ /* 0x000f22000c1e1b00 */
[----:B---3--:R-:W-:-:S05]  /*0330*/  IMAD.WIDE.U32 R4, R0, 0x8, R4 ;  /* 0x0000000800047825 */ /* 0x008fca00078e0004 */
[----:B----4-:R-:W-:Y:S01]  /*0340*/  STG.E.64 desc[UR4][R4.64], R2 ;  /* 0x0000000204007986 */ /* 0x010fe2000c101b04 */
[----:B------:R-:W-:Y:S05]  /*0350*/  EXIT ;  /* 0x000000000000794d */ /* 0x000fea0003800000 */
.L_x_10:
        /* <DEDUP_REMOVED lines=10> */
.L_x_109:


//--------------------- .text._Z15conj_grad_6_optPiS_PdS0_S0_ii --------------------------
	.section	.text._Z15conj_grad_6_optPiS_PdS0_S0_ii,"ax",@progbits
	.align	128
        .global         _Z15conj_grad_6_optPiS_PdS0_S0_ii
        .type           _Z15conj_grad_6_optPiS_PdS0_S0_ii,@function
        .size           _Z15conj_grad_6_optPiS_PdS0_S0_ii,(.L_x_106 - _Z15conj_grad_6_optPiS_PdS0_S0_ii)
        .other          _Z15conj_grad_6_optPiS_PdS0_S0_ii,@"STO_CUDA_ENTRY STV_DEFAULT"
_Z15conj_grad_6_optPiS_PdS0_S0_ii:
.text._Z15conj_grad_6_optPiS_PdS0_S0_ii:
[----:B------:R-:W-:Y:S08]  /*0000*/  LDC R1, c[0x0][0x37c] ;  /* 0x0000df00ff017b82 */ /* 0x000ff00000000800 */
[----:B------:R-:W0:Y:S01]  /*0010*/  S2UR UR4, SR_CTAID.X ;  /* 0x00000000000479c3 */ /* 0x000e220000002500 */
[----:B------:R-:W1:Y:S07]  /*0020*/  LDCU.64 UR6, c[0x0][0x358] ;  /* 0x00006b00ff0677ac */ /* 0x000e6e0008000a00 */
[----:B------:R-:W0:Y:S08]  /*0030*/  LDC.64 R4, c[0x0][0x3a8] ;  /* 0x0000ea00ff047b82 */ /* 0x000e300000000a00 */
[----:B------:R-:W2:Y:S01]  /*0040*/  LDC.64 R6, c[0x0][0x380] ;  /* 0x0000e000ff067b82 */ /* 0x000ea20000000a00 */
[----:B0-----:R-:W-:-:S04]  /*0050*/  VIADD R0, R4, UR4 ;  /* 0x0000000404007c36 */ /* 0x001fc80008000000 */
[----:B--2---:R-:W-:-:S05]  /*0060*/  IMAD.WIDE R6, R0, 0x4, R6 ;  /* 0x0000000400067825 */ /* 0x004fca00078e0206 */
[----:B-1----:R-:W2:Y:S04]  /*0070*/  LDG.E R3, desc[UR6][R6.64] ;  /* 0x0000000606037981 */ /* 0x002ea8000c1e1900 */
[----:B------:R-:W3:Y:S01]  /*0080*/  LDG.E R4, desc[UR6][R6.64+0x4] ;  /* 0x0000040606047981 */ /* 0x000ee2000c1e1900 */
[----:B------:R-:W0:Y:S01]  /*0090*/  LDCU UR4, c[0x0][0x360] ;  /* 0x00006c00ff0477ac */ /* 0x000e220008000800 */
[----:B------:R-:W-:Y:S01]  /*00a0*/  BSSY.RECONVERGENT B0, `(.L_x_11) ;  /* 0x000008a000007945 */ /* 0x000fe20003800200 */
[----:B------:R-:W-:Y:S01]  /*00b0*/  CS2R R14, SRZ ;  /* 0x00000000000e7805 */ /* 0x000fe2000001ff00 */
[----:B------:R-:W2:Y:S02]  /*00c0*/  S2R R2, SR_TID.X ;  /* 0x0000000000027919 */ /* 0x000ea40000002100 */
[----:B--2---:R-:W-:Y:S01]  /*00d0*/  IADD3 R24, PT, PT, R3, -R5, R2 ;  /* 0x8000000503187210 */ /* 0x004fe20007ffe002 */
[----:B---3--:R-:W-:-:S02]  /*00e0*/  IMAD.IADD R3, R4, 0x1, -R5 ;  /* 0x0000000104037824 */ /* 0x008fc400078e0a05 */
[----:B0-----:R-:W-:-:S03]  /*00f0*/  IMAD.U32 R5, RZ, RZ, UR4 ;  /* 0x00000004ff057e24 */ /* 0x001fc6000f8e00ff */
[----:B------:R-:W-:-:S13]  /*0100*/  ISETP.GE.AND P0, PT, R24, R3, PT ;  /* 0x000000031800720c */ /* 0x000fda0003f06270 */
[----:B------:R-:W-:Y:S05]  /*0110*/  @P0 BRA `(.L_x_12) ;  /* 0x0000000800080947 */ /* 0x000fea0003800000 */
[----:B------:R-:W-:Y:S01]  /*0120*/  IADD3 R14, P1, PT, R24, R5, RZ ;  /* 0x00000005180e7210 */ /* 0x000fe20007f3e0ff */
[----:B------:R-:W-:Y:S01]  /*0130*/  BSSY.RECONVERGENT B1, `(.L_x_13) ;  /* 0x0000025000017945 */ /* 0x000fe20003800200 */
[----:B------:R-:W-:Y:S02]  /*0140*/  SHF.R.S32.HI R7, RZ, 0x1f, R24 ;  /* 0x0000001fff077819 */ /* 0x000fe40000011418 */
[----:B------:R-:W-:Y:S02]  /*0150*/  SHF.R.S32.HI R6, RZ, 0x1f, R3 ;  /* 0x0000001fff067819 */ /* 0x000fe40000011403 */
[----:B------:R-:W-:Y:S01]  /*0160*/  ISETP.GE.U32.AND P0, PT, R14, R3, PT ;  /* 0x000000030e00720c */ /* 0x000fe20003f06070 */
[----:B------:R-:W-:Y:S01]  /*0170*/  IMAD.X R11, RZ, RZ, R7, P1 ;  /* 0x000000ffff0b7224 */ /* 0x000fe200008e0607 */
[----:B------:R-:W-:-:S04]  /*0180*/  ISETP.GT.U32.AND P1, PT, R3, R14, PT ;  /* 0x0000000e0300720c */ /* 0x000fc80003f24070 */
[----:B------:R-:W-:Y:S02]  /*0190*/  ISETP.GE.AND.EX P0, PT, R11, R6, PT, P0 ;  /* 0x000000060b00720c */ /* 0x000fe40003f06300 */
[CC--:B------:R-:W-:Y:S02]  /*01a0*/  ISETP.GT.AND.EX P1, PT, R6.reuse, R11.reuse, PT, P1 ;  /* 0x0000000b0600720c */ /* 0x0c0fe40003f24310 */
[----:B------:R-:W-:Y:S02]  /*01b0*/  SEL R4, RZ, 0x1, P0 ;  /* 0x00000001ff047807 */ /* 0x000fe40000000000 */
[-C--:B------:R-:W-:Y:S02]  /*01c0*/  SEL R9, R3, R14.reuse, P1 ;  /* 0x0000000e03097207 */ /* 0x080fe40000800000 */
[----:B------:R-:W-:Y:S02]  /*01d0*/  SEL R13, R6, R11, P1 ;  /* 0x0000000b060d7207 */ /* 0x000fe40000800000 */
[----:B------:R-:W-:-:S04]  /*01e0*/  IADD3 R14, P0, P1, R9, -R14, -R4 ;  /* 0x8000000e090e7210 */ /* 0x000fc8000791e804 */
[----:B------:R-:W-:-:S04]  /*01f0*/  IADD3.X R13, PT, PT, R13, -0x1, ~R11, P0, P1 ;  /* 0xffffffff0d0d7810 */ /* 0x000fc800007e2c0b */
[----:B------:R-:W-:-:S13]  /*0200*/  ISETP.NE.U32.AND P0, PT, R13, RZ, PT ;  /* 0x000000ff0d00720c */ /* 0x000fda0003f05070 */
[----:B------:R-:W-:Y:S05]  /*0210*/  @P0 BRA `(.L_x_14) ;  /* 0x0000000000500947 */ /* 0x000fea0003800000 */
[----:B------:R-:W0:Y:S01]  /*0220*/  I2F.U32.RP R10, R5 ;  /* 0x00000005000a7306 */ /* 0x000e220000209000 */
[----:B------:R-:W-:-:S07]  /*0230*/  ISETP.NE.U32.AND P2, PT, R5, RZ, PT ;  /* 0x000000ff0500720c */ /* 0x000fce0003f45070 */
[----:B0-----:R-:W0:Y:S02]  /*0240*/  MUFU.RCP R10, R10 ;  /* 0x0000000a000a7308 */ /* 0x001e240000001000 */
[----:B0-----:R-:W-:-:S06]  /*0250*/  VIADD R8, R10, 0xffffffe ;  /* 0x0ffffffe0a087836 */ /* 0x001fcc0000000000 */
[----:B------:R0:W1:Y:S02]  /*0260*/  F2I.FTZ.U32.TRUNC.NTZ R9, R8 ;  /* 0x0000000800097305 */ /* 0x000064000021f000 */
[----:B0-----:R-:W-:Y:S02]  /*0270*/  IMAD.MOV.U32 R8, RZ, RZ, RZ ;  /* 0x000000ffff087224 */ /* 0x001fe400078e00ff */
[----:B-1----:R-:W-:-:S04]  /*0280*/  IMAD.MOV R12, RZ, RZ, -R9 ;  /* 0x000000ffff0c7224 */ /* 0x002fc800078e0a09 */
[----:B------:R-:W-:-:S04]  /*0290*/  IMAD R11, R12, R5, RZ ;  /* 0x000000050c0b7224 */ /* 0x000fc800078e02ff */
[----:B------:R-:W-:-:S06]  /*02a0*/  IMAD.HI.U32 R9, R9, R11, R8 ;  /* 0x0000000b09097227 */ /* 0x000fcc00078e0008 */
[----:B------:R-:W-:-:S04]  /*02b0*/  IMAD.HI.U32 R8, R9, R14, RZ ;  /* 0x0000000e09087227 */ /* 0x000fc800078e00ff */
[----:B------:R-:W-:-:S04]  /*02c0*/  IMAD.MOV R9, RZ, RZ, -R8 ;  /* 0x000000ffff097224 */ /* 0x000fc800078e0a08 */
[----:B------:R-:W-:Y:S02]  /*02d0*/  IMAD R14, R5, R9, R14 ;  /* 0x00000009050e7224 */ /* 0x000fe400078e020e */
[----:B------:R-:W-:-:S03]  /*02e0*/  IMAD.MOV.U32 R9, RZ, RZ, RZ ;  /* 0x000000ffff097224 */ /* 0x000fc600078e00ff */
[----:B------:R-:W-:-:S13]  /*02f0*/  ISETP.GE.U32.AND P0, PT, R14, R5, PT ;  /* 0x000000050e00720c */ /* 0x000fda0003f06070 */
[----:B------:R-:W-:Y:S02]  /*0300*/  @P0 IMAD.IADD R14, R14, 0x1, -R5 ;  /* 0x000000010e0e0824 */ /* 0x000fe400078e0a05 */
[----:B------:R-:W-:-:S03]  /*0310*/  @P0 VIADD R8, R8, 0x1 ;  /* 0x0000000108080836 */ /* 0x000fc60000000000 */
[----:B------:R-:W-:-:S13]  /*0320*/  ISETP.GE.U32.AND P1, PT, R14, R5, PT ;  /* 0x000000050e00720c */ /* 0x000fda0003f26070 */
[----:B------:R-:W-:Y:S01]  /*0330*/  @P1 VIADD R8, R8, 0x1 ;  /* 0x0000000108081836 */ /* 0x000fe20000000000 */
[----:B------:R-:W-:Y:S01]  /*0340*/  @!P2 LOP3.LUT R8, RZ, R5, RZ, 0x33, !PT ;  /* 0x00000005ff08a212 */ /* 0x000fe200078e33ff */
[----:B------:R-:W-:Y:S06]  /*0350*/  BRA `(.L_x_15) ;  /* 0x0000000000087947 */ /* 0x000fec0003800000 */
.L_x_14:
[----:B------:R-:W-:-:S07]  /*0360*/  MOV R12, 0x380 ;  /* 0x00000380000c7802 */ /* 0x000fce0000000f00 */
[----:B------:R-:W-:Y:S05]  /*0370*/  CALL.REL.NOINC `($__internal_0_$__cuda_sm20_div_u64) ;  /* 0x0000000400e87944 */ /* 0x000fea0003c00000 */
.L_x_15:
[----:B------:R-:W-:Y:S05]  /*0380*/  BSYNC.RECONVERGENT B1 ;  /* 0x0000000000017941 */ /* 0x000fea0003800200 */
.L_x_13:
[----:B------:R-:W-:Y:S01]  /*0390*/  IADD3 R19, P0, PT, R8, R4, RZ ;  /* 0x0000000408137210 */ /* 0x000fe20007f1e0ff */
[----:B------:R-:W-:Y:S01]  /*03a0*/  BSSY.RECONVERGENT B1, `(.L_x_16) ;  /* 0x0000027000017945 */ /* 0x000fe20003800200 */
[----:B------:R-:W-:Y:S02]  /*03b0*/  CS2R R14, SRZ ;  /* 0x00000000000e7805 */ /* 0x000fe4000001ff00 */
[C---:B------:R-:W-:Y:S01]  /*03c0*/  LOP3.LUT R4, R19.reuse, 0x3, RZ, 0xc0, !PT ;  /* 0x0000000313047812 */ /* 0x040fe200078ec0ff */
[----:B------:R-:W-:Y:S01]  /*03d0*/  IMAD.X R8, RZ, RZ, R9, P0 ;  /* 0x000000ffff087224 */ /* 0x000fe200000e0609 */
[----:B------:R-:W-:Y:S02]  /*03e0*/  ISETP.GE.U32.AND P0, PT, R19, 0x3, PT ;  /* 0x000000031300780c */ /* 0x000fe40003f06070 */
[----:B------:R-:W-:Y:S02]  /*03f0*/  ISETP.NE.U32.AND P1, PT, R4, 0x3, PT ;  /* 0x000000030400780c */ /* 0x000fe40003f25070 */
[----:B------:R-:W-:-:S02]  /*0400*/  ISETP.GE.U32.AND.EX P0, PT, R8, RZ, PT, P0 ;  /* 0x000000ff0800720c */ /* 0x000fc40003f06100 */
[----:B------:R-:W-:-:S13]  /*0410*/  ISETP.NE.AND.EX P1, PT, RZ, RZ, PT, P1 ;  /* 0x000000ffff00720c */ /* 0x000fda0003f25310 */
[----:B------:R-:W-:Y:S05]  /*0420*/  @!P1 BRA `(.L_x_17) ;  /* 0x0000000000789947 */ /* 0x000fea0003800000 */
[----:B------:R-:W0:Y:S01]  /*0430*/  LDCU.64 UR4, c[0x0][0x388] ;  /* 0x00007100ff0477ac */ /* 0x000e220008000a00 */
[----:B------:R-:W1:Y:S01]  /*0440*/  LDC.64 R8, c[0x0][0x3a0] ;  /* 0x0000e800ff087b82 */ /* 0x000e620000000a00 */
[----:B------:R-:W-:Y:S01]  /*0450*/  VIADD R19, R19, 0x1 ;  /* 0x0000000113137836 */ /* 0x000fe20000000000 */
[----:B------:R-:W-:Y:S01]  /*0460*/  CS2R R14, SRZ ;  /* 0x00000000000e7805 */ /* 0x000fe2000001ff00 */
[----:B------:R-:W2:Y:S01]  /*0470*/  LDCU.64 UR8, c[0x0][0x390] ;  /* 0x00007200ff0877ac */ /* 0x000ea20008000a00 */
[----:B------:R-:W-:Y:S02]  /*0480*/  IMAD.MOV.U32 R20, RZ, RZ, RZ ;  /* 0x000000ffff147224 */ /* 0x000fe400078e00ff */
[----:B------:R-:W-:Y:S02]  /*0490*/  LOP3.LUT R19, R19, 0x3, RZ, 0xc0, !PT ;  /* 0x0000000313137812 */ /* 0x000fe400078ec0ff */
[C---:B0-----:R-:W-:Y:S02]  /*04a0*/  LEA R4, P1, R24.reuse, UR4, 0x2 ;  /* 0x0000000418047c11 */ /* 0x041fe4000f8210ff */
[----:B--2---:R-:W-:-:S02]  /*04b0*/  LEA R18, P2, R24, UR8, 0x3 ;  /* 0x0000000818127c11 */ /* 0x004fc4000f8418ff */
[C-C-:B------:R-:W-:Y:S02]  /*04c0*/  LEA.HI.X R17, R24.reuse, UR5, R7.reuse, 0x2, P1 ;  /* 0x0000000518117c11 */ /* 0x140fe400088f1407 */
[----:B------:R-:W-:-:S09]  /*04d0*/  LEA.HI.X R21, R24, UR9, R7, 0x3, P2 ;  /* 0x0000000918157c11 */ /* 0x000fd200090f1c07 */
.L_x_18:
[----:B------:R-:W-:-:S05]  /*04e0*/  IMAD.MOV.U32 R16, RZ, RZ, R4 ;  /* 0x000000ffff107224 */ /* 0x000fca00078e0004 */
[----:B------:R-:W1:Y:S01]  /*04f0*/  LDG.E R11, desc[UR6][R16.64] ;  /* 0x00000006100b7981 */ /* 0x000e62000c1e1900 */
[----:B------:R-:W-:Y:S02]  /*0500*/  IMAD.MOV.U32 R12, RZ, RZ, R18 ;  /* 0x000000ffff0c7224 */ /* 0x000fe400078e0012 */
[----:B------:R-:W-:-:S06]  /*0510*/  IMAD.MOV.U32 R13, RZ, RZ, R21 ;  /* 0x000000ffff0d7224 */ /* 0x000fcc00078e0015 */
[----:B------:R-:W2:Y:S01]  /*0520*/  LDG.E.64 R12, desc[UR6][R12.64] ;  /* 0x000000060c0c7981 */ /* 0x000ea2000c1e1b00 */
[----:B------:R-:W-:Y:S01]  /*0530*/  IADD3 R19, P1, PT, R19, -0x1, RZ ;  /* 0xffffffff13137810 */ /* 0x000fe20007f3e0ff */
[----:B-1----:R-:W-:-:S06]  /*0540*/  IMAD.WIDE R10, R11, 0x8, R8 ;  /* 0x000000080b0a7825 */ /* 0x002fcc00078e0208 */
[----:B------:R-:W2:Y:S01]  /*0550*/  LDG.E.64 R10, desc[UR6][R10.64] ;  /* 0x000000060a0a7981 */ /* 0x000ea2000c1e1b00 */
[----:B------:R-:W-:Y:S02]  /*0560*/  IADD3.X R20, PT, PT, R20, -0x1, RZ, P1, !PT ;  /* 0xffffffff14147810 */ /* 0x000fe40000ffe4ff */
[----:B------:R-:W-:-:S04]  /*0570*/  ISETP.NE.U32.AND P1, PT, R19, RZ, PT ;  /* 0x000000ff1300720c */ /* 0x000fc80003f25070 */
[----:B------:R-:W-:Y:S02]  /*0580*/  ISETP.NE.AND.EX P1, PT, R20, RZ, PT, P1 ;  /* 0x000000ff1400720c */ /* 0x000fe40003f25310 */
[----:B------:R-:W-:Y:S02]  /*0590*/  IADD3 R24, P2, PT, R24, R5, RZ ;  /* 0x0000000518187210 */ /* 0x000fe40007f5e0ff */
[C---:B------:R-:W-:Y:S02]  /*05a0*/  LEA R4, P3, R5.reuse, R4, 0x2 ;  /* 0x0000000405047211 */ /* 0x040fe400078610ff */
[C---:B------:R-:W-:Y:S01]  /*05b0*/  LEA R18, P4, R5.reuse, R18, 0x3 ;  /* 0x0000001205127211 */ /* 0x040fe200078818ff */
[----:B------:R-:W-:Y:S01]  /*05c0*/  IMAD.X R7, RZ, RZ, R7, P2 ;  /* 0x000000ffff077224 */ /* 0x000fe200010e0607 */
[C---:B------:R-:W-:Y:S02]  /*05d0*/  LEA.HI.X R17, R5.reuse, R17, RZ, 0x2, P3 ;  /* 0x0000001105117211 */ /* 0x040fe400018f14ff */
[----:B------:R-:W-:Y:S01]  /*05e0*/  LEA.HI.X R21, R5, R21, RZ, 0x3, P4 ;  /* 0x0000001505157211 */ /* 0x000fe200020f1cff */
[----:B--2---:R-:W-:-:S02]  /*05f0*/  DFMA R14, R12, R10, R14 ;  /* 0x0000000a0c0e722b */ /* 0x004fc4000000000e */
[----:B------:R-:W-:Y:S09]  /*0600*/  @P1 BRA `(.L_x_18) ;  /* 0xfffffffc00b41947 */ /* 0x000ff2000383ffff */
.L_x_17:
[----:B------:R-:W-:Y:S05]  /*0610*/  BSYNC.RECONVERGENT B1 ;  /* 0x0000000000017941 */ /* 0x000fea0003800200 */
.L_x_16:
[----:B------:R-:W-:Y:S05]  /*0620*/  @!P0 BRA `(.L_x_12) ;  /* 0x0000000000c48947 */ /* 0x000fea0003800000 */
[----:B------:R-:W0:Y:S01]  /*0630*/  LDCU.64 UR4, c[0x0][0x388] ;  /* 0x00007100ff0477ac */ /* 0x000e220008000a00 */
[C---:B------:R-:W-:Y:S01]  /*0640*/  SHF.L.U64.HI R25, R5.reuse, 0x5, RZ ;  /* 0x0000000505197819 */ /* 0x040fe200000102ff */
[----:B------:R-:W-:Y:S01]  /*0650*/  IMAD.SHL.U32 R4, R5, 0x20, RZ ;  /* 0x0000002005047824 */ /* 0x000fe200078e00ff */
[----:B------:R-:W1:Y:S01]  /*0660*/  LDCU.64 UR8, c[0x0][0x390] ;  /* 0x00007200ff0877ac */ /* 0x000e620008000a00 */
[C---:B0-----:R-:W-:Y:S02]  /*0670*/  LEA R8, P0, R24.reuse, UR4, 0x2 ;  /* 0x0000000418087c11 */ /* 0x041fe4000f8010ff */
[C---:B-1----:R-:W-:Y:S02]  /*0680*/  LEA R12, P1, R24.reuse, UR8, 0x3 ;  /* 0x00000008180c7c11 */ /* 0x042fe4000f8218ff */
[C-C-:B------:R-:W-:Y:S02]  /*0690*/  LEA.HI.X R9, R24.reuse, UR5, R7.reuse, 0x2, P0 ;  /* 0x0000000518097c11 */ /* 0x140fe400080f1407 */
[----:B------:R-:W-:-:S09]  /*06a0*/  LEA.HI.X R13, R24, UR9, R7, 0x3, P1 ;  /* 0x00000009180d7c11 */ /* 0x000fd200088f1c07 */
.L_x_19:
[----:B------:R-:W2:Y:S01]  /*06b0*/  LDG.E R27, desc[UR6][R8.64] ;  /* 0x00000006081b7981 */ /* 0x000ea2000c1e1900 */
[----:B------:R-:W2:Y:S01]  /*06c0*/  LDC.64 R10, c[0x0][0x3a0] ;  /* 0x0000e800ff0a7b82 */ /* 0x000ea20000000a00 */
[----:B------:R-:W-:Y:S02]  /*06d0*/  IMAD.WIDE.U32 R22, R5, 0x4, R8 ;  /* 0x0000000405167825 */ /* 0x000fe400078e0008 */
[----:B------:R-:W3:Y:S04]  /*06e0*/  LDG.E.64 R20, desc[UR6][R12.64] ;  /* 0x000000060c147981 */ /* 0x000ee8000c1e1b00 */
[----:B------:R-:W4:Y:S01]  /*06f0*/  LDG.E R23, desc[UR6][R22.64] ;  /* 0x0000000616177981 */ /* 0x000f22000c1e1900 */
[----:B--2---:R-:W-:-:S05]  /*0700*/  IMAD.WIDE R26, R27, 0x8, R10 ;  /* 0x000000081b1a7825 */ /* 0x004fca00078e020a */
[----:B------:R-:W3:Y:S01]  /*0710*/  LDG.E.64 R16, desc[UR6][R26.64] ;  /* 0x000000061a107981 */ /* 0x000ee2000c1e1b00 */
[----:B------:R-:W-:-:S04]  /*0720*/  IMAD.WIDE.U32 R18, R5, 0x8, R12 ;  /* 0x0000000805127825 */ /* 0x000fc800078e000c */
[----:B----4-:R-:W-:Y:S01]  /*0730*/  IMAD.WIDE R28, R23, 0x8, R10 ;  /* 0x00000008171c7825 */ /* 0x010fe200078e020a */
[----:B------:R-:W-:Y:S01]  /*0740*/  UMOV UR4, URZ ;  /* 0x000000ff00047c82 */ /* 0x000fe20008000000 */
[----:B------:R-:W2:Y:S04]  /*0750*/  LDG.E.64 R18, desc[UR6][R18.64] ;  /* 0x0000000612127981 */ /* 0x000ea8000c1e1b00 */
[----:B------:R-:W2:Y:S01]  /*0760*/  LDG.E.64 R22, desc[UR6][R28.64] ;  /* 0x000000061c167981 */ /* 0x000ea2000c1e1b00 */
[----:B---3--:R-:W-:Y:S01]  /*0770*/  DFMA R14, R20, R16, R14 ;  /* 0x00000010140e722b */ /* 0x008fe2000000000e */
[----:B------:R-:W-:-:S04]  /*0780*/  IMAD.WIDE.U32 R16, R5, 0x8, R8 ;  /* 0x0000000805107825 */ /* 0x000fc800078e0008 */
[----:B------:R-:W-:Y:S02]  /*0790*/  IMAD.WIDE.U32 R20, R5, 0xc, R8 ;  /* 0x0000000c05147825 */ /* 0x000fe400078e0008 */
[----:B------:R-:W3:Y:S02]  /*07a0*/  LDG.E R17, desc[UR6][R16.64] ;  /* 0x0000000610117981 */ /* 0x000ee4000c1e1900 */
[----:B------:R-:W-:Y:S02]  /*07b0*/  VIADD R27, R21, UR4 ;  /* 0x00000004151b7c36 */ /* 0x000fe40008000000 */
[----:B------:R-:W-:-:S05]  /*07c0*/  IMAD.MOV.U32 R26, RZ, RZ, R20 ;  /* 0x000000ffff1a7224 */ /* 0x000fca00078e0014 */
[----:B------:R-:W4:Y:S01]  /*07d0*/  LDG.E R27, desc[UR6][R26.64] ;  /* 0x000000061a1b7981 */ /* 0x000f22000c1e1900 */
[----:B--2---:R-:W-:Y:S01]  /*07e0*/  DFMA R22, R18, R22, R14 ;  /* 0x000000161216722b */ /* 0x004fe2000000000e */
[----:B------:R-:W-:-:S04]  /*07f0*/  IMAD.WIDE.U32 R20, R5, 0x10, R12 ;  /* 0x0000001005147825 */ /* 0x000fc800078e000c */
[----:B------:R-:W-:Y:S02]  /*0800*/  IMAD.WIDE.U32 R18, R5, 0x18, R12 ;  /* 0x0000001805127825 */ /* 0x000fe400078e000c */
[----:B------:R-:W2:Y:S04]  /*0810*/  LDG.E.64 R20, desc[UR6][R20.64] ;  /* 0x0000000614147981 */ /* 0x000ea8000c1e1b00 */
[----:B------:R-:W5:Y:S01]  /*0820*/  LDG.E.64 R18, desc[UR6][R18.64] ;  /* 0x0000000612127981 */ /* 0x000f62000c1e1b00 */
[----:B---3--:R-:W-:-:S06]  /*0830*/  IMAD.WIDE R14, R17, 0x8, R10 ;  /* 0x00000008110e7825 */ /* 0x008fcc00078e020a */
[----:B------:R-:W2:Y:S01]  /*0840*/  LDG.E.64 R14, desc[UR6][R14.64] ;  /* 0x000000060e0e7981 */ /* 0x000ea2000c1e1b00 */
[----:B----4-:R-:W-:-:S06]  /*0850*/  IMAD.WIDE R10, R27, 0x8, R10 ;  /* 0x000000081b0a7825 */ /* 0x010fcc00078e020a */
[----:B------:R-:W5:Y:S01]  /*0860*/  LDG.E.64 R10, desc[UR6][R10.64] ;  /* 0x000000060a0a7981 */ /* 0x000f62000c1e1b00 */
[----:B------:R-:W-:Y:S01]  /*0870*/  MOV R16, R24 ;  /* 0x0000001800107202 */ /* 0x000fe20000000f00 */
[----:B------:R-:W-:-:S04]  /*0880*/  IMAD.MOV.U32 R17, RZ, RZ, R7 ;  /* 0x000000ffff117224 */ /* 0x000fc800078e0007 */
[----:B------:R-:W-:-:S03]  /*0890*/  IMAD.WIDE.U32 R16, R5, 0x4, R16 ;  /* 0x0000000405107825 */ /* 0x000fc600078e0010 */
[----:B------:R-:W-:-:S04]  /*08a0*/  ISETP.GE.U32.AND P0, PT, R16, R3, PT ;  /* 0x000000031000720c */ /* 0x000fc80003f06070 */
[----:B------:R-:W-:Y:S02]  /*08b0*/  ISETP.GE.AND.EX P0, PT, R17, R6, PT, P0 ;  /* 0x000000061100720c */ /* 0x000fe40003f06300 */
[----:B------:R-:W-:Y:S01]  /*08c0*/  IADD3 R12, P1, PT, R12, R4, RZ ;  /* 0x000000040c0c7210 */ /* 0x000fe20007f3e0ff */
[----:B------:R-:W-:-:S04]  /*08d0*/  IMAD.WIDE.U32 R8, R5, 0x10, R8 ;  /* 0x0000001005087825 */ /* 0x000fc800078e0008 */
[----:B------:R-:W-:Y:S02]  /*08e0*/  IMAD.X R13, R13, 0x1, R25, P1 ;  /* 0x000000010d0d7824 */ /* 0x000fe400008e0619 */
[----:B------:R-:W-:Y:S02]  /*08f0*/  IMAD.MOV.U32 R24, RZ, RZ, R16 ;  /* 0x000000ffff187224 */ /* 0x000fe400078e0010 */
[----:B------:R-:W-:Y:S01]  /*0900*/  IMAD.MOV.U32 R7, RZ, RZ, R17 ;  /* 0x000000ffff077224 */ /* 0x000fe200078e0011 */
[----:B--2---:R-:W-:-:S08]  /*0910*/  DFMA R22, R20, R14, R22 ;  /* 0x0000000e1416722b */ /* 0x004fd00000000016 */
[----:B-----5:R-:W-:Y:S01]  /*0920*/  DFMA R14, R18, R10, R22 ;  /* 0x0000000a120e722b */ /* 0x020fe20000000016 */
[----:B------:R-:W-:Y:S10]  /*0930*/  @!P0 BRA `(.L_x_19) ;  /* 0xfffffffc005c8947 */ /* 0x000ff4000383ffff */
.L_x_12:
[----:B------:R-:W-:Y:S05]  /*0940*/  BSYNC.RECONVERGENT B0 ;  /* 0x0000000000007941 */ /* 0x000fea0003800200 */
.L_x_11:
[----:B------:R-:W0:Y:S01]  /*0950*/  S2UR UR5, SR_CgaCtaId ;  /* 0x00000000000579c3 */ /* 0x000e220000008800 */
[----:B------:R-:W-:Y:S01]  /*0960*/  UMOV UR4, 0x400 ;  /* 0x0000040000047882 */ /* 0x000fe20000000000 */
[----:B------:R-:W-:Y:S02]  /*0970*/  ISETP.GE.U32.AND P0, PT, R5, 0x2, PT ;  /* 0x000000020500780c */ /* 0x000fe40003f06070 */
[----:B------:R-:W-:Y:S01]  /*0980*/  ISETP.NE.AND P1, PT, R2, RZ, PT ;  /* 0x000000ff0200720c */ /* 0x000fe20003f25270 */
[----:B0-----:R-:W-:-:S06]  /*0990*/  ULEA UR4, UR5, UR4, 0x18 ;  /* 0x0000000405047291 */ /* 0x001fcc000f8ec0ff */
[----:B------:R-:W-:-:S05]  /*09a0*/  LEA R3, R2, UR4, 0x3 ;  /* 0x0000000402037c11 */ /* 0x000fca000f8e18ff */
[----:B------:R0:W-:Y:S01]  /*09b0*/  STS.64 [R3], R14 ;  /* 0x0000000e03007388 */ /* 0x0001e20000000a00 */
[----:B------:R-:W-:Y:S06]  /*09c0*/  BAR.SYNC.DEFER_BLOCKING 0x0 ;  /* 0x0000000000007b1d */ /* 0x000fec0000010000 */
[----:B------:R-:W-:Y:S05]  /*09d0*/  @!P0 BRA `(.L_x_20) ;  /* 0x00000000002c8947 */ /* 0x000fea0003800000 */
.L_x_21:
[----:B------:R-:W-:-:S04]  /*09e0*/  SHF.R.U32.HI R10, RZ, 0x1, R5 ;  /* 0x00000001ff0a7819 */ /* 0x000fc80000011605 */
[----:B------:R-:W-:-:S13]  /*09f0*/  ISETP.GE.U32.AND P0, PT, R2, R10, PT ;  /* 0x0000000a0200720c */ /* 0x000fda0003f06070 */
[----:B------:R-:W-:Y:S01]  /*0a00*/  @!P0 IMAD R4, R10, 0x8, R3 ;  /* 0x000000080a048824 */ /* 0x000fe200078e0203 */
[----:B------:R-:W-:Y:S04]  /*0a10*/  @!P0 LDS.64 R8, [R3] ;  /* 0x0000000003088984 */ /* 0x000fe80000000a00 */
[----:B------:R-:W1:Y:S02]  /*0a20*/  @!P0 LDS.64 R6, [R4] ;  /* 0x0000000004068984 */ /* 0x000e640000000a00 */
[----:B-1----:R-:W-:-:S07]  /*0a30*/  @!P0 DADD R6, R6, R8 ;  /* 0x0000000006068229 */ /* 0x002fce0000000008 */
[----:B------:R1:W-:Y:S01]  /*0a40*/  @!P0 STS.64 [R3], R6 ;  /* 0x0000000603008388 */ /* 0x0003e20000000a00 */
[----:B------:R-:W-:Y:S01]  /*0a50*/  BAR.SYNC.DEFER_BLOCKING 0x0 ;  /* 0x0000000000007b1d */ /* 0x000fe20000010000 */
[----:B------:R-:W-:Y:S01]  /*0a60*/  ISETP.GT.U32.AND P0, PT, R5, 0x3, PT ;  /* 0x000000030500780c */ /* 0x000fe20003f04070 */
[----:B------:R-:W-:-:S12]  /*0a70*/  IMAD.MOV.U32 R5, RZ, RZ, R10 ;  /* 0x000000ffff057224 */ /* 0x000fd800078e000a */
[----:B-1----:R-:W-:Y:S05]  /*0a80*/  @P0 BRA `(.L_x_21) ;  /* 0xfffffffc00d40947 */ /* 0x002fea000383ffff */
.L_x_20:
[----:B------:R-:W-:Y:S05]  /*0a90*/  @P1 EXIT ;  /* 0x000000000000194d */ /* 0x000fea0003800000 */
[----:B------:R-:W1:Y:S01]  /*0aa0*/  S2UR UR5, SR_CgaCtaId ;  /* 0x00000000000579c3 */ /* 0x000e620000008800 */
[----:B------:R-:W-:-:S07]  /*0ab0*/  UMOV UR4, 0x400 ;  /* 0x0000040000047882 */ /* 0x000fce0000000000 */
[----:B------:R-:W2:Y:S01]  /*0ac0*/  LDC.64 R4, c[0x0][0x398] ;  /* 0x0000e600ff047b82 */ /* 0x000ea20000000a00 */
[----:B-1----:R-:W-:Y:S01]  /*0ad0*/  ULEA UR4, UR5, UR4, 0x18 ;  /* 0x0000000405047291 */ /* 0x002fe2000f8ec0ff */
[----:B--2---:R-:W-:-:S08]  /*0ae0*/  IMAD.WIDE R4, R0, 0x8, R4 ;  /* 0x0000000800047825 */ /* 0x004fd000078e0204 */
[----:B0-----:R-:W0:Y:S04]  /*0af0*/  LDS.64 R2, [UR4] ;  /* 0x00000004ff027984 */ /* 0x001e280008000a00 */
[----:B0-----:R-:W-:Y:S01]  /*0b00*/  STG.E.64 desc[UR6][R4.64], R2 ;  /* 0x0000000204007986 */ /* 0x001fe2000c101b06 */
[----:B------:R-:W-:Y:S05]  /*0b10*/  EXIT ;  /* 0x000000000000794d */ /* 0x000fea0003800000 */
        .weak           $__internal_0_$__cuda_sm20_div_u64
        .type           $__internal_0_$__cuda_sm20_div_u64,@function
        .size           $__internal_0_$__cuda_sm20_div_u64,(.L_x_106 - $__internal_0_$__cuda_sm20_div_u64)
$__internal_0_$__cuda_sm20_div_u64:
[----:B------:R-:W-:Y:S02]  /*0b20*/  IMAD.MOV.U32 R16, RZ, RZ, R5 ;  /* 0x000000ffff107224 */ /* 0x000fe400078e0005 */
[----:B------:R-:W-:-:S04]  /*0b30*/  IMAD.MOV.U32 R17, RZ, RZ, RZ ;  /* 0x000000ffff117224 */ /* 0x000fc800078e00ff */
[----:B------:R-:W0:Y:S08]  /*0b40*/  I2F.U64.RP R15, R16 ;  /* 0x00000010000f7312 */ /* 0x000e300000309000 */
[----:B0-----:R-:W0:Y:S02]  /*0b50*/  MUFU.RCP R15, R15 ;  /* 0x0000000f000f7308 */ /* 0x001e240000001000 */
[----:B0-----:R-:W-:-:S06]  /*0b60*/  VIADD R8, R15, 0x1ffffffe ;  /* 0x1ffffffe0f087836 */ /* 0x001fcc0000000000 */
[----:B------:R-:W0:Y:S02]  /*0b70*/  F2I.U64.TRUNC R8, R8 ;  /* 0x0000000800087311 */ /* 0x000e24000020d800 */
[----:B0-----:R-:W-:-:S04]  /*0b80*/  IMAD.WIDE.U32 R10, R8, R5, RZ ;  /* 0x00000005080a7225 */ /* 0x001fc800078e00ff */
[----:B------:R-:W-:Y:S01]  /*0b90*/  IMAD R11, R9, R5, R11 ;  /* 0x00000005090b7224 */ /* 0x000fe200078e020b */
[----:B------:R-:W-:-:S05]  /*0ba0*/  IADD3 R19, P0, PT, RZ, -R10, RZ ;  /* 0x8000000aff137210 */ /* 0x000fca0007f1e0ff */
[----:B------:R-:W-:-:S04]  /*0bb0*/  IMAD.HI.U32 R10, R8, R19, RZ ;  /* 0x00000013080a7227 */ /* 0x000fc800078e00ff */
[----:B------:R-:W-:Y:S02]  /*0bc0*/  IMAD.X R21, RZ, RZ, ~R11, P0 ;  /* 0x000000ffff157224 */ /* 0x000fe400000e0e0b */
[----:B------:R-:W-:Y:S02]  /*0bd0*/  IMAD.MOV.U32 R11, RZ, RZ, R8 ;  /* 0x000000ffff0b7224 */ /* 0x000fe400078e0008 */
[-C--:B------:R-:W-:Y:S02]  /*0be0*/  IMAD R17, R9, R21.reuse, RZ ;  /* 0x0000001509117224 */ /* 0x080fe400078e02ff */
[----:B------:R-:W-:-:S04]  /*0bf0*/  IMAD.WIDE.U32 R10, P0, R8, R21, R10 ;  /* 0x00000015080a7225 */ /* 0x000fc8000780000a */
[----:B------:R-:W-:-:S04]  /*0c00*/  IMAD.HI.U32 R21, R9, R21, RZ ;  /* 0x0000001509157227 */ /* 0x000fc800078e00ff */
[----:B------:R-:W-:-:S05]  /*0c10*/  IMAD.HI.U32 R10, P1, R9, R19, R10 ;  /* 0x00000013090a7227 */ /* 0x000fca000782000a */
[----:B------:R-:W-:Y:S02]  /*0c20*/  IADD3 R11, P2, PT, R17, R10, RZ ;  /* 0x0000000a110b7210 */ /* 0x000fe40007f5e0ff */
[----:B------:R-:W-:-:S03]  /*0c30*/  IADD3.X R10, PT, PT, R21, R9, RZ, P0, !PT ;  /* 0x00000009150a7210 */ /* 0x000fc600007fe4ff */
[----:B------:R-:W-:Y:S01]  /*0c40*/  IMAD.WIDE.U32 R8, R11, R5, RZ ;  /* 0x000000050b087225 */ /* 0x000fe200078e00ff */
[----:B------:R-:W-:Y:S02]  /*0c50*/  IADD3.X R15, PT, PT, RZ, RZ, R10, P2, P1 ;  /* 0x000000ffff0f7210 */ /* 0x000fe400017e240a */
[----:B------:R-:W-:-:S03]  /*0c60*/  IADD3 R17, P0, PT, RZ, -R8, RZ ;  /* 0x80000008ff117210 */ /* 0x000fc60007f1e0ff */
[----:B------:R-:W-:Y:S02]  /*0c70*/  IMAD R8, R15, R5, R9 ;  /* 0x000000050f087224 */ /* 0x000fe400078e0209 */
[----:B------:R-:W-:Y:S02]  /*0c80*/  IMAD.MOV.U32 R9, RZ, RZ, RZ ;  /* 0x000000ffff097224 */ /* 0x000fe400078e00ff */
[----:B------:R-:W-:-:S04]  /*0c90*/  IMAD.HI.U32 R10, R11, R17, RZ ;  /* 0x000000110b0a7227 */ /* 0x000fc800078e00ff */
[----:B------:R-:W-:-:S04]  /*0ca0*/  IMAD.X R8, RZ, RZ, ~R8, P0 ;  /* 0x000000ffff087224 */ /* 0x000fc800000e0e08 */
[----:B------:R-:W-:-:S04]  /*0cb0*/  IMAD.WIDE.U32 R10, P0, R11, R8, R10 ;  /* 0x000000080b0a7225 */ /* 0x000fc8000780000a */
[C---:B------:R-:W-:Y:S02]  /*0cc0*/  IMAD R16, R15.reuse, R8, RZ ;  /* 0x000000080f107224 */ /* 0x040fe400078e02ff */
[----:B------:R-:W-:-:S04]  /*0cd0*/  IMAD.HI.U32 R11, P1, R15, R17, R10 ;  /* 0x000000110f0b7227 */ /* 0x000fc8000782000a */
[----:B------:R-:W-:Y:S01]  /*0ce0*/  IMAD.HI.U32 R8, R15, R8, RZ ;  /* 0x000000080f087227 */ /* 0x000fe200078e00ff */
[----:B------:R-:W-:-:S03]  /*0cf0*/  IADD3 R11, P2, PT, R16, R11, RZ ;  /* 0x0000000b100b7210 */ /* 0x000fc60007f5e0ff */
[----:B------:R-:W-:Y:S02]  /*0d00*/  IMAD.X R15, R8, 0x1, R15, P0 ;  /* 0x00000001080f7824 */ /* 0x000fe400000e060f */
[----:B------:R-:W-:-:S03]  /*0d10*/  IMAD.HI.U32 R8, R11, R14, RZ ;  /* 0x0000000e0b087227 */ /* 0x000fc600078e00ff */
[----:B------:R-:W-:Y:S01]  /*0d20*/  IADD3.X R15, PT, PT, RZ, RZ, R15, P2, P1 ;  /* 0x000000ffff0f7210 */ /* 0x000fe200017e240f */
[----:B------:R-:W-:-:S04]  /*0d30*/  IMAD.WIDE.U32 R8, R11, R13, R8 ;  /* 0x0000000d0b087225 */ /* 0x000fc800078e0008 */
[C---:B------:R-:W-:Y:S02]  /*0d40*/  IMAD R11, R15.reuse, R13, RZ ;  /* 0x0000000d0f0b7224 */ /* 0x040fe400078e02ff */
[----:B------:R-:W-:-:S04]  /*0d50*/  IMAD.HI.U32 R8, P0, R15, R14, R8 ;  /* 0x0000000e0f087227 */ /* 0x000fc80007800008 */
[----:B------:R-:W-:Y:S01]  /*0d60*/  IMAD.HI.U32 R15, R15, R13, RZ ;  /* 0x0000000d0f0f7227 */ /* 0x000fe200078e00ff */
[----:B------:R-:W-:-:S03]  /*0d70*/  IADD3 R10, P1, PT, R11, R8, RZ ;  /* 0x000000080b0a7210 */ /* 0x000fc60007f3e0ff */
[----:B------:R-:W-:-:S04]  /*0d80*/  IMAD.X R8, RZ, RZ, R15, P0 ;  /* 0x000000ffff087224 */ /* 0x000fc800000e060f */
[----:B------:R-:W-:Y:S02]  /*0d90*/  IMAD.X R11, RZ, RZ, R8, P1 ;  /* 0x000000ffff0b7224 */ /* 0x000fe400008e0608 */
[----:B------:R-:W-:-:S04]  /*0da0*/  IMAD.WIDE.U32 R8, R10, R5, RZ ;  /* 0x000000050a087225 */ /* 0x000fc800078e00ff */
[----:B------:R-:W-:Y:S01]  /*0db0*/  IMAD R16, R11, R5, R9 ;  /* 0x000000050b107224 */ /* 0x000fe200078e0209 */
[----:B------:R-:W-:-:S04]  /*0dc0*/  IADD3 R18, P0, PT, -R8, R14, RZ ;  /* 0x0000000e08127210 */ /* 0x000fc80007f1e1ff */
[-C--:B------:R-:W-:Y:S01]  /*0dd0*/  IADD3 R14, P1, PT, -R5, R18.reuse, RZ ;  /* 0x00000012050e7210 */ /* 0x080fe20007f3e1ff */
[----:B------:R-:W-:Y:S01]  /*0de0*/  IMAD.X R16, R13, 0x1, ~R16, P0 ;  /* 0x000000010d107824 */ /* 0x000fe200000e0e10 */
[----:B------:R-:W-:Y:S02]  /*0df0*/  ISETP.GE.U32.AND P0, PT, R18, R5, PT ;  /* 0x000000051200720c */ /* 0x000fe40003f06070 */
[----:B------:R-:W-:Y:S02]  /*0e00*/  IADD3 R13, P2, PT, R10, 0x1, RZ ;  /* 0x000000010a0d7810 */ /* 0x000fe40007f5e0ff */
[C---:B------:R-:W-:Y:S02]  /*0e10*/  ISETP.GE.U32.AND.EX P0, PT, R16.reuse, RZ, PT, P0 ;  /* 0x000000ff1000720c */ /* 0x040fe40003f06100 */
[----:B------:R-:W-:Y:S01]  /*0e20*/  IADD3.X R9, PT, PT, R16, -0x1, RZ, P1, !PT ;  /* 0xffffffff10097810 */ /* 0x000fe20000ffe4ff */
[----:B------:R-:W-:Y:S01]  /*0e30*/  IMAD.X R8, RZ, RZ, R11, P2 ;  /* 0x000000ffff087224 */ /* 0x000fe200010e060b */
[----:B------:R-:W-:-:S02]  /*0e40*/  SEL R14, R14, R18, P0 ;  /* 0x000000120e0e7207 */ /* 0x000fc40000000000 */
[----:B------:R-:W-:Y:S02]  /*0e50*/  SEL R13, R13, R10, P0 ;  /* 0x0000000a0d0d7207 */ /* 0x000fe40000000000 */
[----:B------:R-:W-:Y:S02]  /*0e60*/  SEL R9, R9, R16, P0 ;  /* 0x0000001009097207 */ /* 0x000fe40000000000 */
[----:B------:R-:W-:Y:S02]  /*0e70*/  SEL R10, R8, R11, P0 ;  /* 0x0000000b080a7207 */ /* 0x000fe40000000000 */
[----:B------:R-:W-:Y:S02]  /*0e80*/  ISETP.GE.U32.AND P0, PT, R14, R5, PT ;  /* 0x000000050e00720c */ /* 0x000fe40003f06070 */
[----:B------:R-:W-:Y:S02]  /*0e90*/  IADD3 R8, P2, PT, R13, 0x1, RZ ;  /* 0x000000010d087810 */ /* 0x000fe40007f5e0ff */
[----:B------:R-:W-:-:S02]  /*0ea0*/  ISETP.GE.U32.AND.EX P0, PT, R9, RZ, PT, P0 ;  /* 0x000000ff0900720c */ /* 0x000fc40003f06100 */
[----:B------:R-:W-:Y:S01]  /*0eb0*/  ISETP.NE.U32.AND P1, PT, R5, RZ, PT ;  /* 0x000000ff0500720c */ /* 0x000fe20003f25070 */
[----:B------:R-:W-:Y:S01]  /*0ec0*/  IMAD.X R9, RZ, RZ, R10, P2 ;  /* 0x000000ffff097224 */ /* 0x000fe200010e060a */
[----:B------:R-:W-:Y:S01]  /*0ed0*/  SEL R8, R8, R13, P0 ;  /* 0x0000000d08087207 */ /* 0x000fe20000000000 */
[----:B------:R-:W-:Y:S01]  /*0ee0*/  IMAD.MOV.U32 R13, RZ, RZ, 0x0 ;  /* 0x00000000ff0d7424 */ /* 0x000fe200078e00ff */
[----:B------:R-:W-:Y:S02]  /*0ef0*/  ISETP.NE.AND.EX P1, PT, RZ, RZ, PT, P1 ;  /* 0x000000ffff00720c */ /* 0x000fe40003f25310 */
[----:B------:R-:W-:Y:S02]  /*0f00*/  SEL R9, R9, R10, P0 ;  /* 0x0000000a09097207 */ /* 0x000fe40000000000 */
[----:B------:R-:W-:Y:S02]  /*0f10*/  SEL R8, R8, 0xffffffff, P1 ;  /* 0xffffffff08087807 */ /* 0x000fe40000800000 */
[----:B------:R-:W-:Y:S01]  /*0f20*/  SEL R9, R9, 0xffffffff, P1 ;  /* 0xffffffff09097807 */ /* 0x000fe20000800000 */
[----:B------:R-:W-:Y:S06]  /*0f30*/  RET.REL.NODEC R12 `(_Z15conj_grad_6_optPiS_PdS0_S0_ii) ;  /* 0xfffffff00c307950 */ /* 0x000fec0003c3ffff */
.L_x_22:
        /* <DEDUP_REMOVED lines=12> */
.L_x_106:


//--------------------- .text._Z16conj_grad_6_basePiS_PdS0_S0_S0_ii --------------------------
	.section	.text._Z16conj_grad_6_basePiS_PdS0_S0_S0_ii,"ax",@progbits
	.align	128
        .global         _Z16conj_grad_6_basePiS_PdS0_S0_S0_ii
        .type           _Z16conj_grad_6_basePiS_PdS0_S0_S0_ii,@function
        .size           _Z16conj_grad_6_basePiS_PdS0_S0_S0_ii,(.L_x_107 - _Z16conj_grad_6_basePiS_PdS0_S0_S0_ii)
        .other          _Z16conj_grad_6_basePiS_PdS0_S0_S0_ii,@"STO_CUDA_ENTRY STV_DEFAULT"
_Z16conj_grad_6_basePiS_PdS0_S0_S0_ii:
.text._Z16conj_grad_6_basePiS_PdS0_S0_S0_ii:
        /* <DEDUP_REMOVED lines=9> */
[----:B------:R-:W0:Y:S01]  /*0090*/  LDC R3, c[0x0][0x360] ;  /* 0x0000d800ff037b82 */ /* 0x000e220000000800 */
[----:B------:R-:W-:Y:S01]  /*00a0*/  BSSY.RECONVERGENT B0, `(.L_x_23) ;  /* 0x0000088000007945 */ /* 0x000fe20003800200 */
[----:B------:R-:W-:Y:S01]  /*00b0*/  CS2R R14, SRZ ;  /* 0x00000000000e7805 */ /* 0x000fe2000001ff00 */
[----:B------:R-:W0:Y:S02]  /*00c0*/  S2R R2, SR_TID.X ;  /* 0x0000000000027919 */ /* 0x000e240000002100 */
[--C-:B0-----:R-:W-:Y:S01]  /*00d0*/  IMAD R5, R3, UR6, R2.reuse ;  /* 0x0000000603057c24 */ /* 0x101fe2000f8e0202 */
[----:B--2---:R-:W-:Y:S01]  /*00e0*/  IADD3 R26, PT, PT, R4, -R11, R2 ;  /* 0x8000000b041a7210 */ /* 0x004fe20007ffe002 */
[----:B---3--:R-:W-:-:S02]  /*00f0*/  IMAD.IADD R4, R6, 0x1, -R11 ;  /* 0x0000000106047824 */ /* 0x008fc400078e0a0b */
[----:B------:R-:W-:-:S03]  /*0100*/  IMAD.IADD R6, R5, 0x1, R10 ;  /* 0x0000000105067824 */ /* 0x000fc600078e020a */
        /* <DEDUP_REMOVED lines=10> */
[----:B------:R-:W-:Y:S02]  /*01b0*/  ISETP.GT.AND.EX P1, PT, R24, R11, PT, P1 ;  /* 0x0000000b1800720c */ /* 0x000fe40003f24310 */
[----:B------:R-:W-:Y:S02]  /*01c0*/  SEL R7, RZ, 0x1, P0 ;  /* 0x00000001ff077807 */ /* 0x000fe40000000000 */
[----:B------:R-:W-:Y:S02]  /*01d0*/  SEL R14, R4, R9, P1 ;  /* 0x00000009040e7207 */ /* 0x000fe40000800000 */
        /* <DEDUP_REMOVED lines=25> */
.L_x_26:
[----:B------:R-:W-:-:S07]  /*0370*/  MOV R12, 0x390 ;  /* 0x00000390000c7802 */ /* 0x000fce0000000f00 */
[----:B------:R-:W-:Y:S05]  /*0380*/  CALL.REL.NOINC `($__internal_1_$__cuda_sm20_div_u64) ;  /* 0x0000000400d87944 */ /* 0x000fea0003c00000 */
.L_x_27:
[----:B------:R-:W-:Y:S05]  /*0390*/  BSYNC.RECONVERGENT B1 ;  /* 0x0000000000017941 */ /* 0x000fea0003800200 */
.L_x_25:
        /* <DEDUP_REMOVED lines=11> */
[----:B------:R-:W-:Y:S01]  /*0450*/  VIADD R18, R7, 0x1 ;  /* 0x0000000107127836 */ /* 0x000fe20000000000 */
[----:B------:R-:W-:Y:S01]  /*0460*/  CS2R R14, SRZ ;  /* 0x00000000000e7805 */ /* 0x000fe2000001ff00 */
[----:B------:R-:W-:Y:S01]  /*0470*/  IMAD.MOV.U32 R7, RZ, RZ, RZ ;  /* 0x000000ffff077224 */ /* 0x000fe200078e00ff */
[----:B------:R-:W1:Y:S02]  /*0480*/  LDCU.64 UR8, c[0x0][0x390] ;  /* 0x00007200ff0877ac */ /* 0x000e640008000a00 */
[----:B------:R-:W-:Y:S02]  /*0490*/  LOP3.LUT R18, R18, 0x3, RZ, 0xc0, !PT ;  /* 0x0000000312127812 */ /* 0x000fe400078ec0ff */
[C---:B0-----:R-:W-:Y:S02]  /*04a0*/  LEA R12, P1, R26.reuse, UR6, 0x2 ;  /* 0x000000061a0c7c11 */ /* 0x041fe4000f8210ff */
[----:B-1----:R-:W-:-:S02]  /*04b0*/  LEA R17, P2, R26, UR8, 0x3 ;  /* 0x000000081a117c11 */ /* 0x002fc4000f8418ff */
[C-C-:B------:R-:W-:Y:S02]  /*04c0*/  LEA.HI.X R13, R26.reuse, UR7, R5.reuse, 0x2, P1 ;  /* 0x000000071a0d7c11 */ /* 0x140fe400088f1405 */
[----:B------:R-:W-:-:S09]  /*04d0*/  LEA.HI.X R16, R26, UR9, R5, 0x3, P2 ;  /* 0x000000091a107c11 */ /* 0x000fd200090f1c05 */
.L_x_30:
[----:B------:R-:W2:Y:S01]  /*04e0*/  LDG.E R11, desc[UR4][R12.64] ;  /* 0x000000040c0b7981 */ /* 0x000ea2000c1e1900 */
[----:B------:R-:W2:Y:S01]  /*04f0*/  LDC.64 R8, c[0x0][0x3a0] ;  /* 0x0000e800ff087b82 */ /* 0x000ea20000000a00 */
[----:B------:R-:W-:Y:S01]  /*0500*/  IMAD.MOV.U32 R10, RZ, RZ, R17 ;  /* 0x000000ffff0a7224 */ /* 0x000fe200078e0011 */
[----:B------:R-:W-:-:S04]  /*0510*/  IADD3 R18, P1, PT, R18, -0x1, RZ ;  /* 0xffffffff12127810 */ /* 0x000fc80007f3e0ff */
[----:B------:R-:W-:Y:S02]  /*0520*/  IADD3.X R7, PT, PT, R7, -0x1, RZ, P1, !PT ;  /* 0xffffffff07077810 */ /* 0x000fe40000ffe4ff */
[----:B------:R-:W-:Y:S01]  /*0530*/  ISETP.NE.U32.AND P1, PT, R18, RZ, PT ;  /* 0x000000ff1200720c */ /* 0x000fe20003f25070 */
[----:B--2---:R-:W-:-:S04]  /*0540*/  IMAD.WIDE R8, R11, 0x8, R8 ;  /* 0x000000080b087825 */ /* 0x004fc800078e0208 */
[----:B------:R-:W-:Y:S02]  /*0550*/  IMAD.MOV.U32 R11, RZ, RZ, R16 ;  /* 0x000000ffff0b7224 */ /* 0x000fe400078e0010 */
[----:B------:R-:W2:Y:S04]  /*0560*/  LDG.E.64 R8, desc[UR4][R8.64] ;  /* 0x0000000408087981 */ /* 0x000ea8000c1e1b00 */
[----:B------:R-:W2:Y:S01]  /*0570*/  LDG.E.64 R10, desc[UR4][R10.64] ;  /* 0x000000040a0a7981 */ /* 0x000ea2000c1e1b00 */
[----:B------:R-:W-:Y:S02]  /*0580*/  ISETP.NE.AND.EX P1, PT, R7, RZ, PT, P1 ;  /* 0x000000ff0700720c */ /* 0x000fe40003f25310 */
[----:B------:R-:W-:Y:S02]  /*0590*/  IADD3 R26, P2, PT, R26, R3, RZ ;  /* 0x000000031a1a7210 */ /* 0x000fe40007f5e0ff */
[----:B------:R-:W-:-:S02]  /*05a0*/  LEA R12, P3, R3, R12, 0x2 ;  /* 0x0000000c030c7211 */ /* 0x000fc400078610ff */
[C---:B------:R-:W-:Y:S01]  /*05b0*/  LEA R17, P4, R3.reuse, R17, 0x3 ;  /* 0x0000001103117211 */ /* 0x040fe200078818ff */
[----:B------:R-:W-:Y:S01]  /*05c0*/  IMAD.X R5, RZ, RZ, R5, P2 ;  /* 0x000000ffff057224 */ /* 0x000fe200010e0605 */
[C---:B------:R-:W-:Y:S02]  /*05d0*/  LEA.HI.X R13, R3.reuse, R13, RZ, 0x2, P3 ;  /* 0x0000000d030d7211 */ /* 0x040fe400018f14ff */
[----:B------:R-:W-:Y:S01]  /*05e0*/  LEA.HI.X R16, R3, R16, RZ, 0x3, P4 ;  /* 0x0000001003107211 */ /* 0x000fe200020f1cff */
[----:B--2---:R-:W-:Y:S02]  /*05f0*/  DFMA R14, R10, R8, R14 ;  /* 0x000000080a0e722b */ /* 0x004fe4000000000e */
[----:B------:R-:W-:Y:S09]  /*0600*/  @P1 BRA `(.L_x_30) ;  /* 0xfffffffc00b41947 */ /* 0x000ff2000383ffff */
.L_x_29:
[----:B------:R-:W-:Y:S05]  /*0610*/  BSYNC.RECONVERGENT B1 ;  /* 0x0000000000017941 */ /* 0x000fea0003800200 */
.L_x_28:
        /* <DEDUP_REMOVED lines=9> */
.L_x_31:
[----:B------:R-:W2:Y:S01]  /*06b0*/  LDG.E R23, desc[UR4][R10.64] ;  /* 0x000000040a177981 */ /* 0x000ea2000c1e1900 */
[----:B------:R-:W2:Y:S01]  /*06c0*/  LDC.64 R12, c[0x0][0x3a0] ;  /* 0x0000e800ff0c7b82 */ /* 0x000ea20000000a00 */
[----:B------:R-:W-:Y:S02]  /*06d0*/  IMAD.WIDE.U32 R18, R3, 0x4, R10 ;  /* 0x0000000403127825 */ /* 0x000fe400078e000a */
[----:B------:R-:W3:Y:S04]  /*06e0*/  LDG.E.64 R20, desc[UR4][R8.64] ;  /* 0x0000000408147981 */ /* 0x000ee8000c1e1b00 */
[----:B------:R3:W4:Y:S01]  /*06f0*/  LDG.E R25, desc[UR4][R18.64] ;  /* 0x0000000412197981 */ /* 0x000722000c1e1900 */
[----:B--2---:R-:W-:-:S05]  /*0700*/  IMAD.WIDE R22, R23, 0x8, R12 ;  /* 0x0000000817167825 */ /* 0x004fca00078e020c */
[----:B------:R-:W3:Y:S01]  /*0710*/  LDG.E.64 R16, desc[UR4][R22.64] ;  /* 0x0000000416107981 */ /* 0x000ee2000c1e1b00 */
[----:B------:R-:W-:Y:S01]  /*0720*/  IMAD.WIDE.U32 R28, R3, 0x8, R10 ;  /* 0x00000008031c7825 */ /* 0x000fe200078e000a */
[----:B---3--:R-:W-:-:S03]  /*0730*/  DFMA R18, R20, R16, R14 ;  /* 0x000000101412722b */ /* 0x008fc6000000000e */
[----:B------:R-:W-:-:S04]  /*0740*/  IMAD.WIDE.U32 R14, R3, 0x8, R8 ;  /* 0x00000008030e7825 */ /* 0x000fc800078e0008 */
[----:B----4-:R-:W-:Y:S02]  /*0750*/  IMAD.WIDE R16, R25, 0x8, R12 ;  /* 0x0000000819107825 */ /* 0x010fe400078e020c */
[----:B------:R-:W2:Y:S04]  /*0760*/  LDG.E.64 R14, desc[UR4][R14.64] ;  /* 0x000000040e0e7981 */ /* 0x000ea8000c1e1b00 */
[----:B------:R-:W2:Y:S01]  /*0770*/  LDG.E.64 R16, desc[UR4][R16.64] ;  /* 0x0000000410107981 */ /* 0x000ea2000c1e1b00 */
[----:B------:R-:W-:-:S03]  /*0780*/  IMAD.WIDE.U32 R20, R3, 0xc, R10 ;  /* 0x0000000c03147825 */ /* 0x000fc600078e000a */
[----:B------:R-:W3:Y:S04]  /*0790*/  LDG.E R25, desc[UR4][R28.64] ;  /* 0x000000041c197981 */ /* 0x000ee8000c1e1900 */
[----:B------:R-:W4:Y:S01]  /*07a0*/  LDG.E R21, desc[UR4][R20.64] ;  /* 0x0000000414157981 */ /* 0x000f22000c1e1900 */
[----:B------:R-:W-:-:S05]  /*07b0*/  IADD3 R22, P0, PT, R8, R7, RZ ;  /* 0x0000000708167210 */ /* 0x000fca0007f1e0ff */
[----:B------:R-:W-:-:S06]  /*07c0*/  IMAD.X R23, R9, 0x1, R27, P0 ;  /* 0x0000000109177824 */ /* 0x000fcc00000e061b */
[----:B------:R-:W5:Y:S01]  /*07d0*/  LDG.E.64 R22, desc[UR4][R22.64] ;  /* 0x0000000416167981 */ /* 0x000f62000c1e1b00 */
[----:B--2---:R-:W-:Y:S01]  /*07e0*/  DFMA R14, R14, R16, R18 ;  /* 0x000000100e0e722b */ /* 0x004fe20000000012 */
[----:B---3--:R-:W-:-:S04]  /*07f0*/  IMAD.WIDE R16, R25, 0x8, R12 ;  /* 0x0000000819107825 */ /* 0x008fc800078e020c */
[----:B----4-:R-:W-:Y:S02]  /*0800*/  IMAD.WIDE R12, R21, 0x8, R12 ;  /* 0x00000008150c7825 */ /* 0x010fe400078e020c */
[----:B------:R-:W5:Y:S02]  /*0810*/  LDG.E.64 R16, desc[UR4][R16.64] ;  /* 0x0000000410107981 */ /* 0x000f64000c1e1b00 */
[----:B------:R-:W-:Y:S02]  /*0820*/  IMAD.WIDE.U32 R18, R3, 0x18, R8 ;  /* 0x0000001803127825 */ /* 0x000fe400078e0008 */
[----:B------:R-:W2:Y:S04]  /*0830*/  LDG.E.64 R12, desc[UR4][R12.64] ;  /* 0x000000040c0c7981 */ /* 0x000ea8000c1e1b00 */
[----:B------:R-:W2:Y:S01]  /*0840*/  LDG.E.64 R18, desc[UR4][R18.64] ;  /* 0x0000000412127981 */ /* 0x000ea2000c1e1b00 */
[----:B------:R-:W-:-:S02]  /*0850*/  IMAD.MOV.U32 R20, RZ, RZ, R26 ;  /* 0x000000ffff147224 */ /* 0x000fc400078e001a */
[----:B------:R-:W-:Y:S02]  /*0860*/  IMAD.MOV.U32 R21, RZ, RZ, R5 ;  /* 0x000000ffff157224 */ /* 0x000fe400078e0005 */
        /* <DEDUP_REMOVED lines=8> */
[----:B-----5:R-:W-:-:S08]  /*08f0*/  DFMA R14, R22, R16, R14 ;  /* 0x00000010160e722b */ /* 0x020fd0000000000e */
[----:B--2---:R-:W-:Y:S01]  /*0900*/  DFMA R14, R18, R12, R14 ;  /* 0x0000000c120e722b */ /* 0x004fe2000000000e */
[----:B------:R-:W-:Y:S10]  /*0910*/  @!P0 BRA `(.L_x_31) ;  /* 0xfffffffc00648947 */ /* 0x000ff4000383ffff */
.L_x_24:
[----:B------:R-:W-:Y:S05]  /*0920*/  BSYNC.RECONVERGENT B0 ;  /* 0x0000000000007941 */ /* 0x000fea0003800200 */
.L_x_23:
[----:B------:R-:W0:Y:S01]  /*0930*/  LDC.64 R4, c[0x0][0x3a8] ;  /* 0x0000ea00ff047b82 */ /* 0x000e220000000a00 */
[----:B------:R-:W-:Y:S01]  /*0940*/  ISETP.GE.U32.AND P0, PT, R3, 0x2, PT ;  /* 0x000000020300780c */ /* 0x000fe20003f06070 */
[----:B0-----:R-:W-:-:S05]  /*0950*/  IMAD.WIDE R6, R6, 0x8, R4 ;  /* 0x0000000806067825 */ /* 0x001fca00078e0204 */
[----:B------:R0:W-:Y:S01]  /*0960*/  STG.E.64 desc[UR4][R6.64], R14 ;  /* 0x0000000e06007986 */ /* 0x0001e2000c101b04 */
[----:B------:R-:W-:Y:S06]  /*0970*/  BAR.SYNC.DEFER_BLOCKING 0x0 ;  /* 0x0000000000007b1d */ /* 0x000fec0000010000 */
[----:B------:R-:W-:Y:S05]  /*0980*/  @!P0 BRA `(.L_x_32) ;  /* 0x00000000003c8947 */ /* 0x000fea0003800000 */
.L_x_35:
[----:B------:R-:W-:Y:S01]  /*0990*/  SHF.R.U32.HI R13, RZ, 0x1, R3 ;  /* 0x00000001ff0d7819 */ /* 0x000fe20000011603 */
[----:B------:R-:W-:Y:S03]  /*09a0*/  BSSY.RECONVERGENT B0, `(.L_x_33) ;  /* 0x0000009000007945 */ /* 0x000fe60003800200 */
[----:B------:R-:W-:-:S13]  /*09b0*/  ISETP.GE.U32.AND P0, PT, R2, R13, PT ;  /* 0x0000000d0200720c */ /* 0x000fda0003f06070 */
[----:B-1----:R-:W-:Y:S05]  /*09c0*/  @P0 BRA `(.L_x_34) ;  /* 0x0000000000180947 */ /* 0x002fea0003800000 */
[----:B------:R-:W-:Y:S01]  /*09d0*/  LEA R10, P0, R13, R6, 0x3 ;  /* 0x000000060d0a7211 */ /* 0x000fe200078018ff */
[----:B------:R-:W2:Y:S04]  /*09e0*/  LDG.E.64 R8, desc[UR4][R6.64] ;  /* 0x0000000406087981 */ /* 0x000ea8000c1e1b00 */
[----:B------:R-:W-:-:S05]  /*09f0*/  IMAD.X R11, RZ, RZ, R7, P0 ;  /* 0x000000ffff0b7224 */ /* 0x000fca00000e0607 */
[----:B------:R-:W2:Y:S02]  /*0a00*/  LDG.E.64 R4, desc[UR4][R10.64] ;  /* 0x000000040a047981 */ /* 0x000ea4000c1e1b00 */
[----:B--2---:R-:W-:-:S07]  /*0a10*/  DADD R4, R4, R8 ;  /* 0x0000000004047229 */ /* 0x004fce0000000008 */
[----:B------:R1:W-:Y:S04]  /*0a20*/  STG.E.64 desc[UR4][R6.64], R4 ;  /* 0x0000000406007986 */ /* 0x0003e8000c101b04 */
.L_x_34:
[----:B------:R-:W-:Y:S05]  /*0a30*/  BSYNC.RECONVERGENT B0 ;  /* 0x0000000000007941 */ /* 0x000fea0003800200 */
.L_x_33:
[----:B------:R-:W-:Y:S01]  /*0a40*/  BAR.SYNC.DEFER_BLOCKING 0x0 ;  /* 0x0000000000007b1d */ /* 0x000fe20000010000 */
[----:B------:R-:W-:Y:S01]  /*0a50*/  ISETP.GT.U32.AND P0, PT, R3, 0x3, PT ;  /* 0x000000030300780c */ /* 0x000fe20003f04070 */
[----:B------:R-:W-:-:S12]  /*0a60*/  IMAD.MOV.U32 R3, RZ, RZ, R13 ;  /* 0x000000ffff037224 */ /* 0x000fd800078e000d */
[----:B------:R-:W-:Y:S05]  /*0a70*/  @P0 BRA `(.L_x_35) ;  /* 0xfffffffc00c40947 */ /* 0x000fea000383ffff */
.L_x_32:
[----:B------:R-:W-:-:S13]  /*0a80*/  ISETP.NE.AND P0, PT, R2, RZ, PT ;  /* 0x000000ff0200720c */ /* 0x000fda0003f05270 */
[----:B------:R-:W-:Y:S05]  /*0a90*/  @P0 EXIT ;  /* 0x000000000000094d */ /* 0x000fea0003800000 */
[----:B01----:R-:W2:Y:S01]  /*0aa0*/  LDG.E.64 R6, desc[UR4][R6.64] ;  /* 0x0000000406067981 */ /* 0x003ea2000c1e1b00 */
[----:B------:R-:W0:Y:S02]  /*0ab0*/  LDC.64 R2, c[0x0][0x398] ;  /* 0x0000e600ff027b82 */ /* 0x000e240000000a00 */
[----:B0-----:R-:W-:-:S05]  /*0ac0*/  IMAD.WIDE R2, R0, 0x8, R2 ;  /* 0x0000000800027825 */ /* 0x001fca00078e0202 */
[----:B--2---:R-:W-:Y:S01]  /*0ad0*/  STG.E.64 desc[UR4][R2.64], R6 ;  /* 0x0000000602007986 */ /* 0x004fe2000c101b04 */
[----:B------:R-:W-:Y:S05]  /*0ae0*/  EXIT ;  /* 0x000000000000794d */ /* 0x000fea0003800000 */
        .weak           $__internal_1_$__cuda_sm20_div_u64
        .type           $__internal_1_$__cuda_sm20_div_u64,@function
        .size           $__internal_1_$__cuda_sm20_div_u64,(.L_x_107 - $__internal_1_$__cuda_sm20_div_u64)
$__internal_1_$__cuda_sm20_div_u64:
        /* <DEDUP_REMOVED lines=16> */
[----:B------:R-:W-:Y:S01]  /*0bf0*/  IADD3 R11, P2, PT, R17, R10, RZ ;  /* 0x0000000a110b7210 */ /* 0x000fe20007f5e0ff */
[----:B------:R-:W-:-:S04]  /*0c00*/  IMAD.X R10, R21, 0x1, R9, P0 ;  /* 0x00000001150a7824 */ /* 0x000fc800000e0609 */
        /* <DEDUP_REMOVED lines=47> */
[----:B------:R-:W-:Y:S06]  /*0f00*/  RET.REL.NODEC R12 `(_Z16conj_grad_6_basePiS_PdS0_S0_S0_ii) ;  /* 0xfffffff00c3c7950 */ /* 0x000fec0003c3ffff */
.L_x_36:
        /* <DEDUP_REMOVED lines=15> */
.L_x_107:


//--------------------- .text._Z11conj_grad_5PdS_di --------------------------
	.section	.text._Z11conj_grad_5PdS_di,"ax",@progbits
	.align	128
        .global         _Z11conj_grad_5PdS_di
        .type           _Z11conj_grad_5PdS_di,@function
        .size           _Z11conj_grad_5PdS_di,(.L_x_112 - _Z11conj_grad_5PdS_di)
        .other          _Z11conj_grad_5PdS_di,@"STO_CUDA_ENTRY STV_DEFAULT"
_Z11conj_grad_5PdS_di:
.text._Z11conj_grad_5PdS_di:
[----:B------:R-:W-:Y:S01]  /*0000*/  LDC R1, c[0x0][0x37c] ;  /* 0x0000df00ff017b82 */ /* 0x000fe20000000800 */
[----:B------:R-:W0:Y:S01]  /*0010*/  S2R R7, SR_CTAID.X ;  /* 0x0000000000077919 */ /* 0x000e220000002500 */
[----:B------:R-:W0:Y:S01]  /*0020*/  LDCU UR4, c[0x0][0x360] ;  /* 0x00006c00ff0477ac */ /* 0x000e220008000800 */
[----:B------:R-:W0:Y:S01]  /*0030*/  S2R R0, SR_TID.X ;  /* 0x0000000000007919 */ /* 0x000e220000002100 */
[----:B------:R-:W1:Y:S01]  /*0040*/  LDCU UR5, c[0x0][0x398] ;  /* 0x00007300ff0577ac */ /* 0x000e620008000800 */
[----:B0-----:R-:W-:-:S05]  /*0050*/  IMAD R7, R7, UR4, R0 ;  /* 0x0000000407077c24 */ /* 0x001fca000f8e0200 */
[----:B-1----:R-:W-:-:S13]  /*0060*/  ISETP.GE.AND P0, PT, R7, UR5, PT ;  /* 0x0000000507007c0c */ /* 0x002fda000bf06270 */
[----:B------:R-:W-:Y:S05]  /*0070*/  @P0 EXIT ;  /* 0x000000000000094d */ /* 0x000fea0003800000 */
[----:B------:R-:W0:Y:S01]  /*0080*/  LDC.64 R2, c[0x0][0x388] ;  /* 0x0000e200ff027b82 */ /* 0x000e220000000a00 */
[----:B------:R-:W1:Y:S01]  /*0090*/  LDCU.64 UR4, c[0x0][0x358] ;  /* 0x00006b00ff0477ac */ /* 0x000e620008000a00 */
[----:B------:R-:W2:Y:S06]  /*00a0*/  LDCU.64 UR6, c[0x0][0x390] ;  /* 0x00007200ff0677ac */ /* 0x000eac0008000a00 */
[----:B------:R-:W3:Y:S01]  /*00b0*/  LDC.64 R4, c[0x0][0x380] ;  /* 0x0000e000ff047b82 */ /* 0x000ee20000000a00 */
[----:B0-----:R-:W-:-:S06]  /*00c0*/  IMAD.WIDE R2, R7, 0x8, R2 ;  /* 0x0000000807027825 */ /* 0x001fcc00078e0202 */
[----:B-1----:R-:W2:Y:S01]  /*00d0*/  LDG.E.64 R2, desc[UR4][R2.64] ;  /* 0x0000000402027981 */ /* 0x002ea2000c1e1b00 */
[----:B---3--:R-:W-:-:S05]  /*00e0*/  IMAD.WIDE R4, R7, 0x8, R4 ;  /* 0x0000000807047825 */ /* 0x008fca00078e0204 */
[----:B------:R-:W2:Y:S02]  /*00f0*/  LDG.E.64 R6, desc[UR4][R4.64] ;  /* 0x0000000404067981 */ /* 0x000ea4000c1e1b00 */
[----:B--2---:R-:W-:-:S07]  /*0100*/  DFMA R6, R6, UR6, R2 ;  /* 0x0000000606067c2b */ /* 0x004fce0008000002 */
[----:B------:R-:W-:Y:S01]  /*0110*/  STG.E.64 desc[UR4][R4.64], R6 ;  /* 0x0000000604007986 */ /* 0x000fe2000c101b04 */
[----:B------:R-:W-:Y:S05]  /*0120*/  EXIT ;  /* 0x000000000000794d */ /* 0x000fea0003800000 */
.L_x_37:
        /* <DEDUP_REMOVED lines=13> */
.L_x_112:


//--------------------- .text._Z15conj_grad_4_optPdS_S_S_S_di --------------------------
	.section	.text._Z15conj_grad_4_optPdS_S_S_S_di,"ax",@progbits
	.align	128
        .global         _Z15conj_grad_4_optPdS_S_S_S_di
        .type           _Z15conj_grad_4_optPdS_S_S_S_di,@function
        .size           _Z15conj_grad_4_optPdS_S_S_S_di,(.L_x_113 - _Z15conj_grad_4_optPdS_S_S_S_di)
        .other          _Z15conj_grad_4_optPdS_S_S_S_di,@"STO_CUDA_ENTRY STV_DEFAULT"
_Z15conj_grad_4_optPdS_S_S_S_di:
.text._Z15conj_grad_4_optPdS_S_S_S_di:
[----:B------:R-:W-:Y:S01]  /*0000*/  LDC R1, c[0x0][0x37c] ;  /* 0x0000df00ff017b82 */ /* 0x000fe20000000800 */
[----:B------:R-:W0:Y:S01]  /*0010*/  S2R R0, SR_CTAID.X ;  /* 0x0000000000007919 */ /* 0x000e220000002500 */
[----:B------:R-:W0:Y:S06]  /*0020*/  LDCU UR8, c[0x0][0x360] ;  /* 0x00006c00ff0877ac */ /* 0x000e2c0008000800 */
[----:B------:R-:W1:Y:S01]  /*0030*/  LDC.64 R14, c[0x0][0x388] ;  /* 0x0000e200ff0e7b82 */ /* 0x000e620000000a00 */
[----:B------:R-:W0:Y:S01]  /*0040*/  S2R R3, SR_TID.X ;  /* 0x0000000000037919 */ /* 0x000e220000002100 */
[----:B------:R-:W2:Y:S01]  /*0050*/  LDCU UR4, c[0x0][0x3b0] ;  /* 0x00007600ff0477ac */ /* 0x000ea20008000800 */
[----:B------:R-:W3:Y:S05]  /*0060*/  LDCU.64 UR6, c[0x0][0x358] ;  /* 0x00006b00ff0677ac */ /* 0x000eea0008000a00 */
[----:B------:R-:W4:Y:S08]  /*0070*/  LDC.64 R4, c[0x0][0x390] ;  /* 0x0000e400ff047b82 */ /* 0x000f300000000a00 */
[----:B------:R-:W5:Y:S08]  /*0080*/  LDC.64 R10, c[0x0][0x380] ;  /* 0x0000e000ff0a7b82 */ /* 0x000f700000000a00 */
[----:B------:R-:W5:Y:S01]  /*0090*/  LDC.64 R6, c[0x0][0x398] ;  /* 0x0000e600ff067b82 */ /* 0x000f620000000a00 */
[----:B0-----:R-:W-:-:S05]  /*00a0*/  IMAD R9, R0, UR8, R3 ;  /* 0x0000000800097c24 */ /* 0x001fca000f8e0203 */
[----:B--2---:R-:W-:-:S13]  /*00b0*/  ISETP.GE.AND P1, PT, R9, UR4, PT ;  /* 0x0000000409007c0c */ /* 0x004fda000bf26270 */
[C---:B-1----:R-:W-:Y:S01]  /*00c0*/  @!P1 IMAD.WIDE R14, R9.reuse, 0x8, R14 ;  /* 0x00000008090e9825 */ /* 0x042fe200078e020e */
[----:B------:R-:W0:Y:S03]  /*00d0*/  @!P1 LDC.64 R16, c[0x0][0x3a8] ;  /* 0x0000ea00ff109b82 */ /* 0x000e260000000a00 */
[C---:B----4-:R-:W-:Y:S02]  /*00e0*/  @!P1 IMAD.WIDE R4, R9.reuse, 0x8, R4 ;  /* 0x0000000809049825 */ /* 0x050fe400078e0204 */
[----:B---3--:R-:W0:Y:S02]  /*00f0*/  @!P1 LDG.E.64 R14, desc[UR6][R14.64] ;  /* 0x000000060e0e9981 */ /* 0x008e24000c1e1b00 */
[C---:B-----5:R-:W-:Y:S02]  /*0100*/  @!P1 IMAD.WIDE R10, R9.reuse, 0x8, R10 ;  /* 0x00000008090a9825 */ /* 0x060fe400078e020a */
[----:B------:R-:W0:Y:S02]  /*0110*/  @!P1 LDG.E.64 R12, desc[UR6][R4.64] ;  /* 0x00000006040c9981 */ /* 0x000e24000c1e1b00 */
[----:B------:R-:W-:-:S02]  /*0120*/  @!P1 IMAD.WIDE R6, R9, 0x8, R6 ;  /* 0x0000000809069825 */ /* 0x000fc400078e0206 */
[----:B------:R-:W2:Y:S04]  /*0130*/  @!P1 LDG.E.64 R10, desc[UR6][R10.64] ;  /* 0x000000060a0a9981 */ /* 0x000ea8000c1e1b00 */
[----:B------:R-:W2:Y:S01]  /*0140*/  @!P1 LDG.E.64 R8, desc[UR6][R6.64] ;  /* 0x0000000606089981 */ /* 0x000ea2000c1e1b00 */
[----:B------:R-:W1:Y:S01]  /*0150*/  S2UR UR5, SR_CgaCtaId ;  /* 0x00000000000579c3 */ /* 0x000e620000008800 */
[----:B------:R-:W-:Y:S01]  /*0160*/  IMAD.U32 R2, RZ, RZ, UR8 ;  /* 0x00000008ff027e24 */ /* 0x000fe2000f8e00ff */
[----:B------:R-:W-:-:S04]  /*0170*/  UMOV UR4, 0x400 ;  /* 0x0000040000047882 */ /* 0x000fc80000000000 */
[----:B------:R-:W-:Y:S02]  /*0180*/  ISETP.GE.U32.AND P2, PT, R2, 0x2, PT ;  /* 0x000000020200780c */ /* 0x000fe40003f46070 */
[----:B------:R-:W-:Y:S01]  /*0190*/  ISETP.NE.AND P0, PT, R3, RZ, PT ;  /* 0x000000ff0300720c */ /* 0x000fe20003f05270 */
[----:B-1----:R-:W-:Y:S01]  /*01a0*/  ULEA UR4, UR5, UR4, 0x18 ;  /* 0x0000000405047291 */ /* 0x002fe2000f8ec0ff */
[-C--:B0-----:R-:W-:Y:S02]  /*01b0*/  @!P1 DFMA R12, -R14, R16.reuse, R12 ;  /* 0x000000100e0c922b */ /* 0x081fe4000000010c */
[----:B--2---:R-:W-:-:S06]  /*01c0*/  @!P1 DFMA R8, R10, R16, R8 ;  /* 0x000000100a08922b */ /* 0x004fcc0000000008 */
[----:B------:R-:W-:Y:S01]  /*01d0*/  @!P1 DMUL R14, R12, R12 ;  /* 0x0000000c0c0e9228 */ /* 0x000fe20000000000 */
[----:B------:R-:W-:Y:S01]  /*01e0*/  LEA R11, R3, UR4, 0x3 ;  /* 0x00000004030b7c11 */ /* 0x000fe2000f8e18ff */
[----:B------:R0:W-:Y:S05]  /*01f0*/  @!P1 STG.E.64 desc[UR6][R6.64], R8 ;  /* 0x0000000806009986 */ /* 0x0001ea000c101b06 */
[----:B------:R0:W-:Y:S04]  /*0200*/  @!P1 STS.64 [R11], R14 ;  /* 0x0000000e0b009388 */ /* 0x0001e80000000a00 */
[----:B------:R0:W-:Y:S04]  /*0210*/  @!P1 STG.E.64 desc[UR6][R4.64], R12 ;  /* 0x0000000c04009986 */ /* 0x0001e8000c101b06 */
[----:B------:R0:W-:Y:S01]  /*0220*/  @P1 STS.64 [R11], RZ ;  /* 0x000000ff0b001388 */ /* 0x0001e20000000a00 */
[----:B------:R-:W-:Y:S06]  /*0230*/  BAR.SYNC.DEFER_BLOCKING 0x0 ;  /* 0x0000000000007b1d */ /* 0x000fec0000010000 */
[----:B------:R-:W-:Y:S05]  /*0240*/  @!P2 BRA `(.L_x_38) ;  /* 0x00000000002ca947 */ /* 0x000fea0003800000 */
.L_x_39:
[----:B------:R-:W-:-:S04]  /*0250*/  SHF.R.U32.HI R10, RZ, 0x1, R2 ;  /* 0x00000001ff0a7819 */ /* 0x000fc80000011602 */
[----:B------:R-:W-:-:S13]  /*0260*/  ISETP.GE.U32.AND P1, PT, R3, R10, PT ;  /* 0x0000000a0300720c */ /* 0x000fda0003f26070 */
[----:B0-----:R-:W-:Y:S01]  /*0270*/  @!P1 LEA R8, R10, R11, 0x3 ;  /* 0x0000000b0a089211 */ /* 0x001fe200078e18ff */
        /* <DEDUP_REMOVED lines=8> */
.L_x_38:
[----:B------:R-:W-:Y:S05]  /*0300*/  @P0 EXIT ;  /* 0x000000000000094d */ /* 0x000fea0003800000 */
[----:B------:R-:W1:Y:S01]  /*0310*/  S2UR UR5, SR_CgaCtaId ;  /* 0x00000000000579c3 */ /* 0x000e620000008800 */
[----:B------:R-:W-:-:S07]  /*0320*/  UMOV UR4, 0x400 ;  /* 0x0000040000047882 */ /* 0x000fce0000000000 */
[----:B0-----:R-:W0:Y:S01]  /*0330*/  LDC.64 R4, c[0x0][0x3a0] ;  /* 0x0000e800ff047b82 */ /* 0x001e220000000a00 */
[----:B-1----:R-:W-:Y:S01]  /*0340*/  ULEA UR4, UR5, UR4, 0x18 ;  /* 0x0000000405047291 */ /* 0x002fe2000f8ec0ff */
[----:B0-----:R-:W-:-:S08]  /*0350*/  IMAD.WIDE.U32 R4, R0, 0x8, R4 ;  /* 0x0000000800047825 */ /* 0x001fd000078e0004 */
[----:B------:R-:W0:Y:S04]  /*0360*/  LDS.64 R2, [UR4] ;  /* 0x00000004ff027984 */ /* 0x000e280008000a00 */
[----:B0-----:R-:W-:Y:S01]  /*0370*/  STG.E.64 desc[UR6][R4.64], R2 ;  /* 0x0000000204007986 */ /* 0x001fe2000c101b06 */
[----:B------:R-:W-:Y:S05]  /*0380*/  EXIT ;  /* 0x000000000000794d */ /* 0x000fea0003800000 */
.L_x_40:
        /* <DEDUP_REMOVED lines=15> */
.L_x_113:


//--------------------- .text._Z16conj_grad_4_basePdS_S_S_S_S_di --------------------------
	.section	.text._Z16conj_grad_4_basePdS_S_S_S_S_di,"ax",@progbits
	.align	128
        .global         _Z16conj_grad_4_basePdS_S_S_S_S_di
        .type           _Z16conj_grad_4_basePdS_S_S_S_S_di,@function
        .size           _Z16conj_grad_4_basePdS_S_S_S_S_di,(.L_x_114 - _Z16conj_grad_4_basePdS_S_S_S_S_di)
        .other          _Z16conj_grad_4_basePdS_S_S_S_S_di,@"STO_CUDA_ENTRY STV_DEFAULT"
_Z16conj_grad_4_basePdS_S_S_S_S_di:
.text._Z16conj_grad_4_basePdS_S_S_S_S_di:
        /* <DEDUP_REMOVED lines=11> */
[----:B------:R-:W0:Y:S01]  /*00b0*/  LDC.64 R16, c[0x0][0x388] ;  /* 0x0000e200ff107b82 */ /* 0x000e220000000a00 */
[----:B------:R-:W1:Y:S07]  /*00c0*/  LDCU.64 UR6, c[0x0][0x3b0] ;  /* 0x00007600ff0677ac */ /* 0x000e6e0008000a00 */
[----:B------:R-:W2:Y:S08]  /*00d0*/  LDC.64 R2, c[0x0][0x390] ;  /* 0x0000e400ff027b82 */ /* 0x000eb00000000a00 */
[----:B------:R-:W3:Y:S08]  /*00e0*/  LDC.64 R12, c[0x0][0x380] ;  /* 0x0000e000ff0c7b82 */ /* 0x000ef00000000a00 */
[----:B------:R-:W4:Y:S01]  /*00f0*/  LDC.64 R4, c[0x0][0x398] ;  /* 0x0000e600ff047b82 */ /* 0x000f220000000a00 */
[----:B0-----:R-:W-:-:S06]  /*0100*/  IMAD.WIDE R16, R6, 0x8, R16 ;  /* 0x0000000806107825 */ /* 0x001fcc00078e0210 */
[----:B------:R-:W1:Y:S01]  /*0110*/  LDG.E.64 R16, desc[UR4][R16.64] ;  /* 0x0000000410107981 */ /* 0x000e62000c1e1b00 */
[C---:B--2---:R-:W-:Y:S01]  /*0120*/  IMAD.WIDE R2, R6.reuse, 0x8, R2 ;  /* 0x0000000806027825 */ /* 0x044fe200078e0202 */
[----:B------:R-:W0:Y:S04]  /*0130*/  LDC.64 R22, c[0x0][0x3a8] ;  /* 0x0000ea00ff167b82 */ /* 0x000e280000000a00 */
[----:B------:R-:W1:Y:S01]  /*0140*/  LDG.E.64 R14, desc[UR4][R2.64] ;  /* 0x00000004020e7981 */ /* 0x000e62000c1e1b00 */
[----:B---3--:R-:W-:-:S06]  /*0150*/  IMAD.WIDE R12, R6, 0x8, R12 ;  /* 0x00000008060c7825 */ /* 0x008fcc00078e020c */
[----:B------:R-:W2:Y:S01]  /*0160*/  LDG.E.64 R12, desc[UR4][R12.64] ;  /* 0x000000040c0c7981 */ /* 0x000ea2000c1e1b00 */
[----:B----4-:R-:W-:-:S05]  /*0170*/  IMAD.WIDE R4, R6, 0x8, R4 ;  /* 0x0000000806047825 */ /* 0x010fca00078e0204 */
[----:B------:R-:W2:Y:S01]  /*0180*/  LDG.E.64 R10, desc[UR4][R4.64] ;  /* 0x00000004040a7981 */ /* 0x000ea2000c1e1b00 */
[----:B-1----:R-:W-:-:S08]  /*0190*/  DFMA R18, -R16, UR6, R14 ;  /* 0x0000000610127c2b */ /* 0x002fd0000800010e */
[----:B------:R-:W-:Y:S02]  /*01a0*/  DMUL R20, R18, R18 ;  /* 0x0000001212147228 */ /* 0x000fe40000000000 */
[----:B--2---:R-:W-:Y:S01]  /*01b0*/  DFMA R14, R12, UR6, R10 ;  /* 0x000000060c0e7c2b */ /* 0x004fe2000800000a */
[----:B0-----:R-:W-:-:S06]  /*01c0*/  IMAD.WIDE R10, R6, 0x8, R22 ;  /* 0x00000008060a7825 */ /* 0x001fcc00078e0216 */
[----:B------:R1:W-:Y:S04]  /*01d0*/  STG.E.64 desc[UR4][R4.64], R14 ;  /* 0x0000000e04007986 */ /* 0x0003e8000c101b04 */
[----:B------:R1:W-:Y:S04]  /*01e0*/  STG.E.64 desc[UR4][R2.64], R18 ;  /* 0x0000001202007986 */ /* 0x0003e8000c101b04 */
[----:B------:R1:W-:Y:S01]  /*01f0*/  STG.E.64 desc[UR4][R10.64], R20 ;  /* 0x000000140a007986 */ /* 0x0003e2000c101b04 */
[----:B------:R-:W-:Y:S05]  /*0200*/  BRA `(.L_x_43) ;  /* 0x00000000000c7947 */ /* 0x000fea0003800000 */
.L_x_42:
[----:B------:R-:W0:Y:S02]  /*0210*/  LDC.64 R10, c[0x0][0x3a8] ;  /* 0x0000ea00ff0a7b82 */ /* 0x000e240000000a00 */
[----:B0-----:R-:W-:-:S05]  /*0220*/  IMAD.WIDE R10, R6, 0x8, R10 ;  /* 0x00000008060a7825 */ /* 0x001fca00078e020a */
[----:B------:R0:W-:Y:S02]  /*0230*/  STG.E.64 desc[UR4][R10.64], RZ ;  /* 0x000000ff0a007986 */ /* 0x0001e4000c101b04 */
.L_x_43:
[----:B------:R-:W-:Y:S05]  /*0240*/  BSYNC.RECONVERGENT B0 ;  /* 0x0000000000007941 */ /* 0x000fea0003800200 */
.L_x_41:
[----:B------:R-:W-:Y:S01]  /*0250*/  BAR.SYNC.DEFER_BLOCKING 0x0 ;  /* 0x0000000000007b1d */ /* 0x000fe20000010000 */
[----:B------:R-:W-:-:S13]  /*0260*/  ISETP.GE.U32.AND P0, PT, R8, 0x2, PT ;  /* 0x000000020800780c */ /* 0x000fda0003f06070 */
[----:B------:R-:W-:Y:S05]  /*0270*/  @!P0 BRA `(.L_x_44) ;  /* 0x00000000003c8947 */ /* 0x000fea0003800000 */
.L_x_47:
[----:B------:R-:W-:Y:S01]  /*0280*/  SHF.R.U32.HI R9, RZ, 0x1, R8 ;  /* 0x00000001ff097819 */ /* 0x000fe20000011608 */
[----:B------:R-:W-:Y:S03]  /*0290*/  BSSY.RECONVERGENT B0, `(.L_x_45) ;  /* 0x0000009000007945 */ /* 0x000fe60003800200 */
[----:B------:R-:W-:-:S13]  /*02a0*/  ISETP.GE.U32.AND P0, PT, R7, R9, PT ;  /* 0x000000090700720c */ /* 0x000fda0003f06070 */
[----:B--2---:R-:W-:Y:S05]  /*02b0*/  @P0 BRA `(.L_x_46) ;  /* 0x0000000000180947 */ /* 0x004fea0003800000 */
[----:B------:R-:W-:Y:S01]  /*02c0*/  LEA R12, P0, R9, R10, 0x3 ;  /* 0x0000000a090c7211 */ /* 0x000fe200078018ff */
[----:B-1----:R-:W2:Y:S03]  /*02d0*/  LDG.E.64 R4, desc[UR4][R10.64] ;  /* 0x000000040a047981 */ /* 0x002ea6000c1e1b00 */
[----:B------:R-:W-:-:S05]  /*02e0*/  IADD3.X R13, PT, PT, RZ, R11, RZ, P0, !PT ;  /* 0x0000000bff0d7210 */ /* 0x000fca00007fe4ff */
[----:B------:R-:W2:Y:S02]  /*02f0*/  LDG.E.64 R2, desc[UR4][R12.64] ;  /* 0x000000040c027981 */ /* 0x000ea4000c1e1b00 */
[----:B--2---:R-:W-:-:S07]  /*0300*/  DADD R2, R2, R4 ;  /* 0x0000000002027229 */ /* 0x004fce0000000004 */
[----:B------:R2:W-:Y:S04]  /*0310*/  STG.E.64 desc[UR4][R10.64], R2 ;  /* 0x000000020a007986 */ /* 0x0005e8000c101b04 */
.L_x_46:
[----:B------:R-:W-:Y:S05]  /*0320*/  BSYNC.RECONVERGENT B0 ;  /* 0x0000000000007941 */ /* 0x000fea0003800200 */
.L_x_45:
[----:B------:R-:W-:Y:S01]  /*0330*/  BAR.SYNC.DEFER_BLOCKING 0x0 ;  /* 0x0000000000007b1d */ /* 0x000fe20000010000 */
[----:B------:R-:W-:Y:S02]  /*0340*/  ISETP.GT.U32.AND P0, PT, R8, 0x3, PT ;  /* 0x000000030800780c */ /* 0x000fe40003f04070 */
[----:B------:R-:W-:-:S11]  /*0350*/  MOV R8, R9 ;  /* 0x0000000900087202 */ /* 0x000fd60000000f00 */
[----:B------:R-:W-:Y:S05]  /*0360*/  @P0 BRA `(.L_x_47) ;  /* 0xfffffffc00c40947 */ /* 0x000fea000383ffff */
.L_x_44:
[----:B------:R-:W-:-:S13]  /*0370*/  ISETP.NE.AND P0, PT, R7, RZ, PT ;  /* 0x000000ff0700720c */ /* 0x000fda0003f05270 */
[----:B------:R-:W-:Y:S05]  /*0380*/  @P0 EXIT ;  /* 0x000000000000094d */ /* 0x000fea0003800000 */
[----:B-12---:R-:W1:Y:S08]  /*0390*/  LDC.64 R2, c[0x0][0x3a8] ;  /* 0x0000ea00ff027b82 */ /* 0x006e700000000a00 */
[----:B------:R-:W2:Y:S01]  /*03a0*/  LDC.64 R4, c[0x0][0x3a0] ;  /* 0x0000e800ff047b82 */ /* 0x000ea20000000a00 */
[----:B-1----:R-:W-:-:S06]  /*03b0*/  IMAD.WIDE R2, R6, 0x8, R2 ;  /* 0x0000000806027825 */ /* 0x002fcc00078e0202 */
[----:B------:R-:W3:Y:S01]  /*03c0*/  LDG.E.64 R2, desc[UR4][R2.64] ;  /* 0x0000000402027981 */ /* 0x000ee2000c1e1b00 */
[----:B--2---:R-:W-:-:S05]  /*03d0*/  IMAD.WIDE.U32 R4, R0, 0x8, R4 ;  /* 0x0000000800047825 */ /* 0x004fca00078e0004 */
[----:B---3--:R-:W-:Y:S01]  /*03e0*/  STG.E.64 desc[UR4][R4.64], R2 ;  /* 0x0000000204007986 */ /* 0x008fe2000c101b04 */
[----:B------:R-:W-:Y:S05]  /*03f0*/  EXIT ;  /* 0x000000000000794d */ /* 0x000fea0003800000 */
.L_x_48:
        /* <DEDUP_REMOVED lines=16> */
.L_x_114:


//--------------------- .text._Z15conj_grad_3_optPdS_S_i --------------------------
	.section	.text._Z15conj_grad_3_optPdS_S_i,"ax",@progbits
	.align	128
        .global         _Z15conj_grad_3_optPdS_S_i
        .type           _Z15conj_grad_3_optPdS_S_i,@function
        .size           _Z15conj_grad_3_optPdS_S_i,(.L_x_115 - _Z15conj_grad_3_optPdS_S_i)
        .other          _Z15conj_grad_3_optPdS_S_i,@"STO_CUDA_ENTRY STV_DEFAULT"
_Z15conj_grad_3_optPdS_S_i:
.text._Z15conj_grad_3_optPdS_S_i:
        /* <DEDUP_REMOVED lines=21> */
[----:B--2---:R-:W-:-:S07]  /*0150*/  @!P1 DMUL R6, R2, R4 ;  /* 0x0000000402069228 */ /* 0x004fce0000000000 */
[----:B------:R0:W-:Y:S04]  /*0160*/  @!P1 STS.64 [R9], R6 ;  /* 0x0000000609009388 */ /* 0x0001e80000000a00 */
[----:B------:R0:W-:Y:S01]  /*0170*/  @P1 STS.64 [R9], RZ ;  /* 0x000000ff09001388 */ /* 0x0001e20000000a00 */
[----:B------:R-:W-:Y:S06]  /*0180*/  BAR.SYNC.DEFER_BLOCKING 0x0 ;  /* 0x0000000000007b1d */ /* 0x000fec0000010000 */
[----:B------:R-:W-:Y:S05]  /*0190*/  @!P2 BRA `(.L_x_49) ;  /* 0x00000000002ca947 */ /* 0x000fea0003800000 */
.L_x_50:
        /* <DEDUP_REMOVED lines=11> */
.L_x_49:
        /* <DEDUP_REMOVED lines=9> */
.L_x_51:
        /* <DEDUP_REMOVED lines=10> */
.L_x_115:


//--------------------- .text._Z16conj_grad_3_basePdS_S_S_i --------------------------
	.section	.text._Z16conj_grad_3_basePdS_S_S_i,"ax",@progbits
	.align	128
        .global         _Z16conj_grad_3_basePdS_S_S_i
        .type           _Z16conj_grad_3_basePdS_S_S_i,@function
        .size           _Z16conj_grad_3_basePdS_S_S_i,(.L_x_116 - _Z16conj_grad_3_basePdS_S_S_i)
        .other          _Z16conj_grad_3_basePdS_S_S_i,@"STO_CUDA_ENTRY STV_DEFAULT"
_Z16conj_grad_3_basePdS_S_S_i:
.text._Z16conj_grad_3_basePdS_S_S_i:
        /* <DEDUP_REMOVED lines=19> */
[----:B---3--:R-:W-:-:S07]  /*0130*/  DMUL R10, R6, R8 ;  /* 0x00000008060a7228 */ /* 0x008fce0000000000 */
[----:B------:R1:W-:Y:S01]  /*0140*/  STG.E.64 desc[UR4][R12.64], R10 ;  /* 0x0000000a0c007986 */ /* 0x0003e2000c101b04 */
[----:B------:R-:W-:Y:S05]  /*0150*/  BRA `(.L_x_54) ;  /* 0x00000000000c7947 */ /* 0x000fea0003800000 */
.L_x_53:
[----:B------:R-:W0:Y:S02]  /*0160*/  LDC.64 R12, c[0x0][0x398] ;  /* 0x0000e600ff0c7b82 */ /* 0x000e240000000a00 */
[----:B0-----:R-:W-:-:S05]  /*0170*/  IMAD.WIDE R12, R2, 0x8, R12 ;  /* 0x00000008020c7825 */ /* 0x001fca00078e020c */
[----:B------:R0:W-:Y:S02]  /*0180*/  STG.E.64 desc[UR4][R12.64], RZ ;  /* 0x000000ff0c007986 */ /* 0x0001e4000c101b04 */
.L_x_54:
[----:B------:R-:W-:Y:S05]  /*0190*/  BSYNC.RECONVERGENT B0 ;  /* 0x0000000000007941 */ /* 0x000fea0003800200 */
.L_x_52:
[----:B------:R-:W-:Y:S01]  /*01a0*/  BAR.SYNC.DEFER_BLOCKING 0x0 ;  /* 0x0000000000007b1d */ /* 0x000fe20000010000 */
[----:B------:R-:W-:-:S13]  /*01b0*/  ISETP.GE.U32.AND P0, PT, R4, 0x2, PT ;  /* 0x000000020400780c */ /* 0x000fda0003f06070 */
[----:B------:R-:W-:Y:S05]  /*01c0*/  @!P0 BRA `(.L_x_55) ;  /* 0x00000000003c8947 */ /* 0x000fea0003800000 */
.L_x_58:
        /* <DEDUP_REMOVED lines=10> */
.L_x_57:
[----:B------:R-:W-:Y:S05]  /*0270*/  BSYNC.RECONVERGENT B0 ;  /* 0x0000000000007941 */ /* 0x000fea0003800200 */
.L_x_56:
[----:B------:R-:W-:Y:S01]  /*0280*/  BAR.SYNC.DEFER_BLOCKING 0x0 ;  /* 0x0000000000007b1d */ /* 0x000fe20000010000 */
[----:B------:R-:W-:Y:S02]  /*0290*/  ISETP.GT.U32.AND P0, PT, R4, 0x3, PT ;  /* 0x000000030400780c */ /* 0x000fe40003f04070 */
[----:B------:R-:W-:-:S11]  /*02a0*/  MOV R4, R5 ;  /* 0x0000000500047202 */ /* 0x000fd60000000f00 */
[----:B------:R-:W-:Y:S05]  /*02b0*/  @P0 BRA `(.L_x_58) ;  /* 0xfffffffc00c40947 */ /* 0x000fea000383ffff */
.L_x_55:
        /* <DEDUP_REMOVED lines=9> */
.L_x_59:
        /* <DEDUP_REMOVED lines=11> */
.L_x_116:


//--------------------- .text._Z15conj_grad_2_optPiS_PdS0_S0_ii --------------------------
	.section	.text._Z15conj_grad_2_optPiS_PdS0_S0_ii,"ax",@progbits
	.align	128
        .global         _Z15conj_grad_2_optPiS_PdS0_S0_ii
        .type           _Z15conj_grad_2_optPiS_PdS0_S0_ii,@function
        .size           _Z15conj_grad_2_optPiS_PdS0_S0_ii,(.L_x_117 - _Z15conj_grad_2_optPiS_PdS0_S0_ii)
        .other          _Z15conj_grad_2_optPiS_PdS0_S0_ii,@"STO_CUDA_ENTRY STV_DEFAULT"
_Z15conj_grad_2_optPiS_PdS0_S0_ii:
.text._Z15conj_grad_2_optPiS_PdS0_S0_ii:
        /* <DEDUP_REMOVED lines=9> */
[----:B------:R-:W3:Y:S01]  /*0090*/  S2R R4, SR_TID.X ;  /* 0x0000000000047919 */ /* 0x000ee20000002100 */
[----:B------:R-:W0:Y:S01]  /*00a0*/  LDCU UR4, c[0x0][0x360] ;  /* 0x00006c00ff0477ac */ /* 0x000e220008000800 */
[----:B------:R-:W-:Y:S01]  /*00b0*/  BSSY.RECONVERGENT B0, `(.L_x_60) ;  /* 0x0000066000007945 */ /* 0x000fe20003800200 */
[----:B------:R-:W-:Y:S01]  /*00c0*/  CS2R R10, SRZ ;  /* 0x00000000000a7805 */ /* 0x000fe2000001ff00 */
[----:B0-----:R-:W-:Y:S02]  /*00d0*/  IMAD.U32 R27, RZ, RZ, UR4 ;  /* 0x00000004ff1b7e24 */ /* 0x001fe4000f8e00ff */
[----:B--2---:R-:W-:Y:S01]  /*00e0*/  IMAD.IADD R3, R8, 0x1, -R5 ;  /* 0x0000000108037824 */ /* 0x004fe200078e0a05 */
[----:B---3--:R-:W-:-:S04]  /*00f0*/  IADD3 R12, PT, PT, R0, -R5, R4 ;  /* 0x80000005000c7210 */ /* 0x008fc80007ffe004 */
[----:B------:R-:W-:-:S13]  /*0100*/  ISETP.GE.AND P0, PT, R12, R3, PT ;  /* 0x000000030c00720c */ /* 0x000fda0003f06270 */
[----:B------:R-:W-:Y:S05]  /*0110*/  @P0 BRA `(.L_x_61) ;  /* 0x00000004007c0947 */ /* 0x000fea0003800000 */
[----:B------:R-:W0:Y:S01]  /*0120*/  I2F.U32.RP R9, R27 ;  /* 0x0000001b00097306 */ /* 0x000e220000209000 */
[----:B------:R-:W-:Y:S01]  /*0130*/  IADD3 R0, PT, PT, R0, R4, R27 ;  /* 0x0000000400007210 */ /* 0x000fe20007ffe01b */
[----:B------:R-:W-:Y:S01]  /*0140*/  BSSY.RECONVERGENT B1, `(.L_x_62) ;  /* 0x0000031000017945 */ /* 0x000fe20003800200 */
[----:B------:R-:W-:Y:S02]  /*0150*/  ISETP.NE.U32.AND P3, PT, R27, RZ, PT ;  /* 0x000000ff1b00720c */ /* 0x000fe40003f65070 */
[----:B------:R-:W-:Y:S02]  /*0160*/  CS2R R10, SRZ ;  /* 0x00000000000a7805 */ /* 0x000fe4000001ff00 */
[----:B------:R-:W-:-:S04]  /*0170*/  VIADDMNMX R6, R0, -R5, R3, !PT ;  /* 0x8000000500067246 */ /* 0x000fc80007800103 */
[----:B------:R-:W-:Y:S01]  /*0180*/  IADD3 R0, PT, PT, -R0, R5, R6 ;  /* 0x0000000500007210 */ /* 0x000fe20007ffe106 */
[----:B------:R-:W-:Y:S01]  /*0190*/  IMAD.MOV.U32 R6, RZ, RZ, RZ ;  /* 0x000000ffff067224 */ /* 0x000fe200078e00ff */
[----:B------:R-:W-:Y:S02]  /*01a0*/  IADD3 R5, PT, PT, RZ, -R27, RZ ;  /* 0x8000001bff057210 */ /* 0x000fe40007ffe0ff */
[C---:B------:R-:W-:Y:S01]  /*01b0*/  ISETP.NE.AND P0, PT, R0.reuse, RZ, PT ;  /* 0x000000ff0000720c */ /* 0x040fe20003f05270 */
[----:B------:R-:W-:Y:S01]  /*01c0*/  VIADD R8, R0, 0xffffffff ;  /* 0xffffffff00087836 */ /* 0x000fe20000000000 */
[----:B0-----:R-:W0:Y:S11]  /*01d0*/  MUFU.RCP R9, R9 ;  /* 0x0000000900097308 */ /* 0x001e360000001000 */
[----:B------:R-:W-:-:S02]  /*01e0*/  @!P0 IMAD.MOV R8, RZ, RZ, R0 ;  /* 0x000000ffff088224 */ /* 0x000fc400078e0200 */
[----:B0-----:R-:W-:-:S06]  /*01f0*/  VIADD R7, R9, 0xffffffe ;  /* 0x0ffffffe09077836 */ /* 0x001fcc0000000000 */
[----:B------:R-:W0:Y:S02]  /*0200*/  F2I.FTZ.U32.TRUNC.NTZ R7, R7 ;  /* 0x0000000700077305 */ /* 0x000e24000021f000 */
[----:B0-----:R-:W-:-:S04]  /*0210*/  IMAD R5, R5, R7, RZ ;  /* 0x0000000705057224 */ /* 0x001fc800078e02ff */
[----:B------:R-:W-:-:S06]  /*0220*/  IMAD.HI.U32 R5, R7, R5, R6 ;  /* 0x0000000507057227 */ /* 0x000fcc00078e0006 */
[----:B------:R-:W-:-:S05]  /*0230*/  IMAD.HI.U32 R5, R5, R8, RZ ;  /* 0x0000000805057227 */ /* 0x000fca00078e00ff */
[----:B------:R-:W-:-:S05]  /*0240*/  IADD3 R0, PT, PT, -R5, RZ, RZ ;  /* 0x000000ff05007210 */ /* 0x000fca0007ffe1ff */
[----:B------:R-:W-:Y:S01]  /*0250*/  IMAD R8, R27, R0, R8 ;  /* 0x000000001b087224 */ /* 0x000fe200078e0208 */
[----:B------:R-:W-:-:S04]  /*0260*/  SEL R0, RZ, 0x1, !P0 ;  /* 0x00000001ff007807 */ /* 0x000fc80004000000 */
[----:B------:R-:W-:-:S13]  /*0270*/  ISETP.GE.U32.AND P1, PT, R8, R27, PT ;  /* 0x0000001b0800720c */ /* 0x000fda0003f26070 */
[----:B------:R-:W-:Y:S02]  /*0280*/  @P1 IMAD.IADD R8, R8, 0x1, -R27 ;  /* 0x0000000108081824 */ /* 0x000fe400078e0a1b */
[----:B------:R-:W-:-:S03]  /*0290*/  @P1 VIADD R5, R5, 0x1 ;  /* 0x0000000105051836 */ /* 0x000fc60000000000 */
[----:B------:R-:W-:-:S13]  /*02a0*/  ISETP.GE.U32.AND P2, PT, R8, R27, PT ;  /* 0x0000001b0800720c */ /* 0x000fda0003f46070 */
[----:B------:R-:W-:Y:S01]  /*02b0*/  @P2 VIADD R5, R5, 0x1 ;  /* 0x0000000105052836 */ /* 0x000fe20000000000 */
[----:B------:R-:W-:-:S04]  /*02c0*/  @!P3 LOP3.LUT R5, RZ, R27, RZ, 0x33, !PT ;  /* 0x0000001bff05b212 */ /* 0x000fc800078e33ff */
[----:B------:R-:W-:-:S04]  /*02d0*/  IADD3 R5, PT, PT, R0, R5, RZ ;  /* 0x0000000500057210 */ /* 0x000fc80007ffe0ff */
[C---:B------:R-:W-:Y:S02]  /*02e0*/  LOP3.LUT R0, R5.reuse, 0x3, RZ, 0xc0, !PT ;  /* 0x0000000305007812 */ /* 0x040fe400078ec0ff */
[----:B------:R-:W-:Y:S02]  /*02f0*/  ISETP.GE.U32.AND P1, PT, R5, 0x3, PT ;  /* 0x000000030500780c */ /* 0x000fe40003f26070 */
[----:B------:R-:W-:Y:S01]  /*0300*/  ISETP.NE.AND P0, PT, R0, 0x3, PT ;  /* 0x000000030000780c */ /* 0x000fe20003f05270 */
[----:B------:R-:W-:-:S12]  /*0310*/  IMAD.MOV.U32 R0, RZ, RZ, R12 ;  /* 0x000000ffff007224 */ /* 0x000fd800078e000c */
[----:B------:R-:W-:Y:S05]  /*0320*/  @!P0 BRA `(.L_x_63) ;  /* 0x0000000000488947 */ /* 0x000fea0003800000 */
[----:B------:R-:W0:Y:S01]  /*0330*/  LDC.64 R8, c[0x0][0x388] ;  /* 0x0000e200ff087b82 */ /* 0x000e220000000a00 */
[----:B------:R-:W-:Y:S01]  /*0340*/  VIADD R5, R5, 0x1 ;  /* 0x0000000105057836 */ /* 0x000fe20000000000 */
[----:B------:R-:W-:-:S04]  /*0350*/  CS2R R10, SRZ ;  /* 0x00000000000a7805 */ /* 0x000fc8000001ff00 */
[----:B------:R-:W-:Y:S02]  /*0360*/  LOP3.LUT R5, R5, 0x3, RZ, 0xc0, !PT ;  /* 0x0000000305057812 */ /* 0x000fe400078ec0ff */
[----:B------:R-:W1:Y:S03]  /*0370*/  LDC.64 R12, c[0x0][0x390] ;  /* 0x0000e400ff0c7b82 */ /* 0x000e660000000a00 */
[----:B------:R-:W-:-:S05]  /*0380*/  IMAD.MOV R5, RZ, RZ, -R5 ;  /* 0x000000ffff057224 */ /* 0x000fca00078e0a05 */
[----:B------:R-:W2:Y:S02]  /*0390*/  LDC.64 R6, c[0x0][0x398] ;  /* 0x0000e600ff067b82 */ /* 0x000ea40000000a00 */
.L_x_64:
[----:B0-----:R-:W-:-:S06]  /*03a0*/  IMAD.WIDE R14, R0, 0x4, R8 ;  /* 0x00000004000e7825 */ /* 0x001fcc00078e0208 */
[----:B------:R-:W2:Y:S01]  /*03b0*/  LDG.E R15, desc[UR6][R14.64] ;  /* 0x000000060e0f7981 */ /* 0x000ea2000c1e1900 */
[----:B-1----:R-:W-:-:S06]  /*03c0*/  IMAD.WIDE R16, R0, 0x8, R12 ;  /* 0x0000000800107825 */ /* 0x002fcc00078e020c */
[----:B------:R-:W3:Y:S01]  /*03d0*/  LDG.E.64 R16, desc[UR6][R16.64] ;  /* 0x0000000610107981 */ /* 0x000ee2000c1e1b00 */
[----:B------:R-:W-:Y:S01]  /*03e0*/  IADD3 R5, PT, PT, R5, 0x1, RZ ;  /* 0x0000000105057810 */ /* 0x000fe20007ffe0ff */
[----:B--2---:R-:W-:-:S06]  /*03f0*/  IMAD.WIDE R18, R15, 0x8, R6 ;  /* 0x000000080f127825 */ /* 0x004fcc00078e0206 */
[----:B------:R-:W3:Y:S01]  /*0400*/  LDG.E.64 R18, desc[UR6][R18.64] ;  /* 0x0000000612127981 */ /* 0x000ee2000c1e1b00 */
[----:B------:R-:W-:Y:S01]  /*0410*/  ISETP.NE.AND P0, PT, R5, RZ, PT ;  /* 0x000000ff0500720c */ /* 0x000fe20003f05270 */
[----:B------:R-:W-:Y:S01]  /*0420*/  IMAD.IADD R0, R27, 0x1, R0 ;  /* 0x000000011b007824 */ /* 0x000fe200078e0200 */
[----:B---3--:R-:W-:-:S11]  /*0430*/  DFMA R10, R16, R18, R10 ;  /* 0x00000012100a722b */ /* 0x008fd6000000000a */
[----:B------:R-:W-:Y:S05]  /*0440*/  @P0 BRA `(.L_x_64) ;  /* 0xfffffffc00d40947 */ /* 0x000fea000383ffff */
.L_x_63:
[----:B------:R-:W-:Y:S05]  /*0450*/  BSYNC.RECONVERGENT B1 ;  /* 0x0000000000017941 */ /* 0x000fea0003800200 */
.L_x_62:
[----:B------:R-:W-:Y:S05]  /*0460*/  @!P1 BRA `(.L_x_61) ;  /* 0x0000000000a89947 */ /* 0x000fea0003800000 */
[C---:B------:R-:W-:Y:S02]  /*0470*/  IMAD.SHL.U32 R29, R27.reuse, 0x8, RZ ;  /* 0x000000081b1d7824 */ /* 0x040fe400078e00ff */
[----:B------:R-:W-:-:S07]  /*0480*/  IMAD.SHL.U32 R5, R27, 0x4, RZ ;  /* 0x000000041b057824 */ /* 0x000fce00078e00ff */
.L_x_65:
[----:B------:R-:W0:Y:S08]  /*0490*/  LDC.64 R6, c[0x0][0x388] ;  /* 0x0000e200ff067b82 */ /* 0x000e300000000a00 */
[----:B------:R-:W1:Y:S08]  /*04a0*/  LDC.64 R14, c[0x0][0x390] ;  /* 0x0000e400ff0e7b82 */ /* 0x000e700000000a00 */
[----:B------:R-:W2:Y:S01]  /*04b0*/  LDC.64 R8, c[0x0][0x398] ;  /* 0x0000e600ff087b82 */ /* 0x000ea20000000a00 */
[----:B0-----:R-:W-:-:S03]  /*04c0*/  IMAD.WIDE R12, R0, 0x4, R6 ;  /* 0x00000004000c7825 */ /* 0x001fc600078e0206 */
[----:B------:R-:W-:Y:S02]  /*04d0*/  IADD3 R16, P0, PT, R12, R5, RZ ;  /* 0x000000050c107210 */ /* 0x000fe40007f1e0ff */
[----:B------:R0:W2:Y:S02]  /*04e0*/  LDG.E R21, desc[UR6][R12.64] ;  /* 0x000000060c157981 */ /* 0x0000a4000c1e1900 */
[----:B------:R-:W-:Y:S02]  /*04f0*/  IADD3.X R17, PT, PT, RZ, R13, RZ, P0, !PT ;  /* 0x0000000dff117210 */ /* 0x000fe400007fe4ff */
[----:B------:R-:W-:-:S05]  /*0500*/  IADD3 R22, P0, PT, R5, R16, RZ ;  /* 0x0000001005167210 */ /* 0x000fca0007f1e0ff */
[----:B------:R-:W-:Y:S01]  /*0510*/  IMAD.X R23, RZ, RZ, R17, P0 ;  /* 0x000000ffff177224 */ /* 0x000fe200000e0611 */
[----:B------:R-:W-:Y:S01]  /*0520*/  IADD3 R6, P0, PT, R5, R22, RZ ;  /* 0x0000001605067210 */ /* 0x000fe20007f1e0ff */
[----:B------:R-:W3:Y:S04]  /*0530*/  LDG.E R17, desc[UR6][R16.64] ;  /* 0x0000000610117981 */ /* 0x000ee8000c1e1900 */
[----:B------:R4:W5:Y:S01]  /*0540*/  LDG.E R25, desc[UR6][R22.64] ;  /* 0x0000000616197981 */ /* 0x000962000c1e1900 */
[----:B------:R-:W-:-:S06]  /*0550*/  IMAD.X R7, RZ, RZ, R23, P0 ;  /* 0x000000ffff077224 */ /* 0x000fcc00000e0617 */
[----:B------:R4:W5:Y:S01]  /*0560*/  LDG.E R7, desc[UR6][R6.64] ;  /* 0x0000000606077981 */ /* 0x000962000c1e1900 */
[----:B-1----:R-:W-:-:S03]  /*0570*/  IMAD.WIDE R14, R0, 0x8, R14 ;  /* 0x00000008000e7825 */ /* 0x002fc600078e020e */
[----:B0-----:R-:W-:Y:S02]  /*0580*/  IADD3 R12, P0, PT, R14, R29, RZ ;  /* 0x0000001d0e0c7210 */ /* 0x001fe40007f1e0ff */
[----:B------:R-:W5:Y:S03]  /*0590*/  LDG.E.64 R18, desc[UR6][R14.64] ;  /* 0x000000060e127981 */ /* 0x000f66000c1e1b00 */
[----:B------:R-:W-:Y:S01]  /*05a0*/  IMAD.X R13, RZ, RZ, R15, P0 ;  /* 0x000000ffff0d7224 */ /* 0x000fe200000e060f */
[----:B----4-:R-:W-:-:S04]  /*05b0*/  IADD3 R22, P0, PT, R29, R12, RZ ;  /* 0x0000000c1d167210 */ /* 0x010fc80007f1e0ff */
[----:B------:R-:W4:Y:S01]  /*05c0*/  LDG.E.64 R14, desc[UR6][R12.64] ;  /* 0x000000060c0e7981 */ /* 0x000f22000c1e1b00 */
[----:B------:R-:W-:Y:S02]  /*05d0*/  IADD3.X R23, PT, PT, RZ, R13, RZ, P0, !PT ;  /* 0x0000000dff177210 */ /* 0x000fe400007fe4ff */
[----:B------:R-:W-:-:S03]  /*05e0*/  IADD3 R6, P0, PT, R29, R22, RZ ;  /* 0x000000161d067210 */ /* 0x000fc60007f1e0ff */
[----:B------:R-:W4:Y:S01]  /*05f0*/  LDG.E.64 R12, desc[UR6][R22.64] ;  /* 0x00000006160c7981 */ /* 0x000f22000c1e1b00 */
[----:B--2---:R-:W-:-:S06]  /*0600*/  IMAD.WIDE R20, R21, 0x8, R8 ;  /* 0x0000000815147825 */ /* 0x004fcc00078e0208 */
[----:B------:R-:W2:Y:S01]  /*0610*/  LDG.E.64 R20, desc[UR6][R20.64] ;  /* 0x0000000614147981 */ /* 0x000ea2000c1e1b00 */
[----:B---3--:R-:W-:-:S04]  /*0620*/  IMAD.WIDE R16, R17, 0x8, R8 ;  /* 0x0000000811107825 */ /* 0x008fc800078e0208 */
[--C-:B-----5:R-:W-:Y:S02]  /*0630*/  IMAD.WIDE R24, R25, 0x8, R8.reuse ;  /* 0x0000000819187825 */ /* 0x120fe400078e0208 */
[----:B------:R-:W4:Y:S04]  /*0640*/  LDG.E.64 R16, desc[UR6][R16.64] ;  /* 0x0000000610107981 */ /* 0x000f28000c1e1b00 */
[----:B------:R-:W3:Y:S01]  /*0650*/  LDG.E.64 R24, desc[UR6][R24.64] ;  /* 0x0000000618187981 */ /* 0x000ee2000c1e1b00 */
[----:B------:R-:W-:-:S04]  /*0660*/  IMAD.WIDE R8, R7, 0x8, R8 ;  /* 0x0000000807087825 */ /* 0x000fc800078e0208 */
[----:B------:R-:W-:Y:S02]  /*0670*/  IMAD.X R7, RZ, RZ, R23, P0 ;  /* 0x000000ffff077224 */ /* 0x000fe400000e0617 */
[----:B------:R-:W5:Y:S04]  /*0680*/  LDG.E.64 R8, desc[UR6][R8.64] ;  /* 0x0000000608087981 */ /* 0x000f68000c1e1b00 */
[----:B------:R-:W5:Y:S01]  /*0690*/  LDG.E.64 R6, desc[UR6][R6.64] ;  /* 0x0000000606067981 */ /* 0x000f62000c1e1b00 */
[----:B------:R-:W-:-:S05]  /*06a0*/  IMAD.IADD R0, R5, 0x1, R0 ;  /* 0x0000000105007824 */ /* 0x000fca00078e0200 */
[----:B------:R-:W-:Y:S01]  /*06b0*/  ISETP.GE.AND P0, PT, R0, R3, PT ;  /* 0x000000030000720c */ /* 0x000fe20003f06270 */
[----:B--2---:R-:W-:-:S08]  /*06c0*/  DFMA R18, R18, R20, R10 ;  /* 0x000000141212722b */ /* 0x004fd0000000000a */
[----:B----4-:R-:W-:-:S08]  /*06d0*/  DFMA R14, R14, R16, R18 ;  /* 0x000000100e0e722b */ /* 0x010fd00000000012 */
[----:B---3--:R-:W-:-:S08]  /*06e0*/  DFMA R12, R12, R24, R14 ;  /* 0x000000180c0c722b */ /* 0x008fd0000000000e */
[----:B-----5:R-:W-:Y:S01]  /*06f0*/  DFMA R10, R6, R8, R12 ;  /* 0x00000008060a722b */ /* 0x020fe2000000000c */
[----:B------:R-:W-:Y:S10]  /*0700*/  @!P0 BRA `(.L_x_65) ;  /* 0xfffffffc00608947 */ /* 0x000ff4000383ffff */
.L_x_61:
[----:B------:R-:W-:Y:S05]  /*0710*/  BSYNC.RECONVERGENT B0 ;  /* 0x0000000000007941 */ /* 0x000fea0003800200 */
.L_x_60:
        /* <DEDUP_REMOVED lines=9> */
.L_x_67:
[----:B------:R-:W-:-:S04]  /*07b0*/  SHF.R.U32.HI R5, RZ, 0x1, R27 ;  /* 0x00000001ff057819 */ /* 0x000fc8000001161b */
[----:B------:R-:W-:-:S13]  /*07c0*/  ISETP.GE.U32.AND P0, PT, R4, R5, PT ;  /* 0x000000050400720c */ /* 0x000fda0003f06070 */
[----:B------:R-:W-:Y:S01]  /*07d0*/  @!P0 LEA R0, R5, R3, 0x3 ;  /* 0x0000000305008211 */ /* 0x000fe200078e18ff */
        /* <DEDUP_REMOVED lines=8> */
.L_x_66:
[----:B------:R-:W-:Y:S05]  /*0860*/  @P1 EXIT ;  /* 0x000000000000194d */ /* 0x000fea0003800000 */
[----:B------:R-:W1:Y:S01]  /*0870*/  S2UR UR5, SR_CgaCtaId ;  /* 0x00000000000579c3 */ /* 0x000e620000008800 */
[----:B------:R-:W-:-:S07]  /*0880*/  UMOV UR4, 0x400 ;  /* 0x0000040000047882 */ /* 0x000fce0000000000 */
[----:B------:R-:W0:Y:S01]  /*0890*/  LDC.64 R6, c[0x0][0x3a0] ;  /* 0x0000e800ff067b82 */ /* 0x000e220000000a00 */
[----:B-1----:R-:W-:Y:S01]  /*08a0*/  ULEA UR4, UR5, UR4, 0x18 ;  /* 0x0000000405047291 */ /* 0x002fe2000f8ec0ff */
[----:B0-----:R-:W-:-:S08]  /*08b0*/  IMAD.WIDE R2, R2, 0x8, R6 ;  /* 0x0000000802027825 */ /* 0x001fd000078e0206 */
[----:B------:R-:W0:Y:S04]  /*08c0*/  LDS.64 R4, [UR4] ;  /* 0x00000004ff047984 */ /* 0x000e280008000a00 */
[----:B0-----:R-:W-:Y:S01]  /*08d0*/  STG.E.64 desc[UR6][R2.64], R4 ;  /* 0x0000000402007986 */ /* 0x001fe2000c101b06 */
[----:B------:R-:W-:Y:S05]  /*08e0*/  EXIT ;  /* 0x000000000000794d */ /* 0x000fea0003800000 */
.L_x_68:
        /* <DEDUP_REMOVED lines=9> */
.L_x_117:


//--------------------- .text._Z16conj_grad_2_basePiS_PdS0_S0_S0_ii --------------------------
	.section	.text._Z16conj_grad_2_basePiS_PdS0_S0_S0_ii,"ax",@progbits
	.align	128
        .global         _Z16conj_grad_2_basePiS_PdS0_S0_S0_ii
        .type           _Z16conj_grad_2_basePiS_PdS0_S0_S0_ii,@function
        .size           _Z16conj_grad_2_basePiS_PdS0_S0_S0_ii,(.L_x_118 - _Z16conj_grad_2_basePiS_PdS0_S0_S0_ii)
        .other          _Z16conj_grad_2_basePiS_PdS0_S0_S0_ii,@"STO_CUDA_ENTRY STV_DEFAULT"
_Z16conj_grad_2_basePiS_PdS0_S0_S0_ii:
.text._Z16conj_grad_2_basePiS_PdS0_S0_S0_ii:
        /* <DEDUP_REMOVED lines=9> */
[----:B------:R-:W0:Y:S01]  /*0090*/  S2R R2, SR_TID.X ;  /* 0x0000000000027919 */ /* 0x000e220000002100 */
[----:B------:R-:W0:Y:S01]  /*00a0*/  LDC R3, c[0x0][0x360] ;  /* 0x0000d800ff037b82 */ /* 0x000e220000000800 */
[----:B------:R-:W-:Y:S01]  /*00b0*/  BSSY.RECONVERGENT B0, `(.L_x_69) ;  /* 0x0000066000007945 */ /* 0x000fe20003800200 */
[----:B------:R-:W-:Y:S01]  /*00c0*/  CS2R R18, SRZ ;  /* 0x0000000000127805 */ /* 0x000fe2000001ff00 */
[----:B0-----:R-:W-:-:S04]  /*00d0*/  IMAD R5, R3, UR6, R2 ;  /* 0x0000000603057c24 */ /* 0x001fc8000f8e0202 */
[----:B------:R-:W-:Y:S02]  /*00e0*/  IMAD.IADD R6, R5, 0x1, R6 ;  /* 0x0000000105067824 */ /* 0x000fe400078e0206 */
        /* <DEDUP_REMOVED lines=11> */
[----:B------:R-:W-:-:S03]  /*01a0*/  IMAD.MOV R7, RZ, RZ, -R3 ;  /* 0x000000ffff077224 */ /* 0x000fc600078e0a03 */
[C---:B------:R-:W-:Y:S01]  /*01b0*/  ISETP.NE.AND P0, PT, R5.reuse, RZ, PT ;  /* 0x000000ff0500720c */ /* 0x040fe20003f05270 */
[C---:B------:R-:W-:Y:S01]  /*01c0*/  VIADD R10, R5.reuse, 0xffffffff ;  /* 0xffffffff050a7836 */ /* 0x040fe20000000000 */
[----:B0-----:R-:W0:Y:S11]  /*01d0*/  MUFU.RCP R11, R11 ;  /* 0x0000000b000b7308 */ /* 0x001e360000001000 */
[----:B------:R-:W-:-:S02]  /*01e0*/  @!P0 IADD3 R10, PT, PT, R5, RZ, RZ ;  /* 0x000000ff050a8210 */ /* 0x000fc40007ffe0ff */
[----:B0-----:R-:W-:-:S04]  /*01f0*/  IADD3 R8, PT, PT, R11, 0xffffffe, RZ ;  /* 0x0ffffffe0b087810 */ /* 0x001fc80007ffe0ff */
[----:B------:R0:W1:Y:S02]  /*0200*/  F2I.FTZ.U32.TRUNC.NTZ R9, R8 ;  /* 0x0000000800097305 */ /* 0x000064000021f000 */
[----:B0-----:R-:W-:Y:S02]  /*0210*/  IMAD.MOV.U32 R8, RZ, RZ, RZ ;  /* 0x000000ffff087224 */ /* 0x001fe400078e00ff */
[----:B-1----:R-:W-:-:S04]  /*0220*/  IMAD R7, R7, R9, RZ ;  /* 0x0000000907077224 */ /* 0x002fc800078e02ff */
[----:B------:R-:W-:-:S06]  /*0230*/  IMAD.HI.U32 R9, R9, R7, R8 ;  /* 0x0000000709097227 */ /* 0x000fcc00078e0008 */
[----:B------:R-:W-:-:S04]  /*0240*/  IMAD.HI.U32 R12, R9, R10, RZ ;  /* 0x0000000a090c7227 */ /* 0x000fc800078e00ff */
[----:B------:R-:W-:-:S04]  /*0250*/  IMAD.MOV R5, RZ, RZ, -R12 ;  /* 0x000000ffff057224 */ /* 0x000fc800078e0a0c */
[----:B------:R-:W-:Y:S01]  /*0260*/  IMAD R10, R3, R5, R10 ;  /* 0x00000005030a7224 */ /* 0x000fe200078e020a */
[----:B------:R-:W-:-:S04]  /*0270*/  SEL R5, RZ, 0x1, !P0 ;  /* 0x00000001ff057807 */ /* 0x000fc80004000000 */
[----:B------:R-:W-:-:S13]  /*0280*/  ISETP.GE.U32.AND P1, PT, R10, R3, PT ;  /* 0x000000030a00720c */ /* 0x000fda0003f26070 */
[----:B------:R-:W-:Y:S02]  /*0290*/  @P1 IMAD.IADD R10, R10, 0x1, -R3 ;  /* 0x000000010a0a1824 */ /* 0x000fe400078e0a03 */
[----:B------:R-:W-:-:S03]  /*02a0*/  @P1 VIADD R12, R12, 0x1 ;  /* 0x000000010c0c1836 */ /* 0x000fc60000000000 */
[----:B------:R-:W-:-:S13]  /*02b0*/  ISETP.GE.U32.AND P2, PT, R10, R3, PT ;  /* 0x000000030a00720c */ /* 0x000fda0003f46070 */
[----:B------:R-:W-:Y:S02]  /*02c0*/  @P2 IADD3 R12, PT, PT, R12, 0x1, RZ ;  /* 0x000000010c0c2810 */ /* 0x000fe40007ffe0ff */
[----:B------:R-:W-:-:S05]  /*02d0*/  @!P3 LOP3.LUT R12, RZ, R3, RZ, 0x33, !PT ;  /* 0x00000003ff0cb212 */ /* 0x000fca00078e33ff */
[----:B------:R-:W-:-:S05]  /*02e0*/  IMAD.IADD R5, R5, 0x1, R12 ;  /* 0x0000000105057824 */ /* 0x000fca00078e020c */
[C---:B------:R-:W-:Y:S02]  /*02f0*/  LOP3.LUT R7, R5.reuse, 0x3, RZ, 0xc0, !PT ;  /* 0x0000000305077812 */ /* 0x040fe400078ec0ff */
[----:B------:R-:W-:Y:S02]  /*0300*/  ISETP.GE.U32.AND P1, PT, R5, 0x3, PT ;  /* 0x000000030500780c */ /* 0x000fe40003f26070 */
[----:B------:R-:W-:-:S13]  /*0310*/  ISETP.NE.AND P0, PT, R7, 0x3, PT ;  /* 0x000000030700780c */ /* 0x000fda0003f05270 */
[----:B------:R-:W-:Y:S05]  /*0320*/  @!P0 BRA `(.L_x_72) ;  /* 0x0000000000488947 */ /* 0x000fea0003800000 */
[----:B------:R-:W0:Y:S01]  /*0330*/  LDC.64 R8, c[0x0][0x388] ;  /* 0x0000e200ff087b82 */ /* 0x000e220000000a00 */
[----:B------:R-:W-:Y:S01]  /*0340*/  VIADD R5, R5, 0x1 ;  /* 0x0000000105057836 */ /* 0x000fe20000000000 */
[----:B------:R-:W-:-:S04]  /*0350*/  CS2R R18, SRZ ;  /* 0x0000000000127805 */ /* 0x000fc8000001ff00 */
[----:B------:R-:W-:Y:S02]  /*0360*/  LOP3.LUT R5, R5, 0x3, RZ, 0xc0, !PT ;  /* 0x0000000305057812 */ /* 0x000fe400078ec0ff */
[----:B------:R-:W1:Y:S02]  /*0370*/  LDC.64 R10, c[0x0][0x390] ;  /* 0x0000e400ff0a7b82 */ /* 0x000e640000000a00 */
[----:B------:R-:W-:-:S06]  /*0380*/  IADD3 R5, PT, PT, -R5, RZ, RZ ;  /* 0x000000ff05057210 */ /* 0x000fcc0007ffe1ff */
[----:B------:R-:W2:Y:S02]  /*0390*/  LDC.64 R12, c[0x0][0x398] ;  /* 0x0000e600ff0c7b82 */ /* 0x000ea40000000a00 */
.L_x_73:
[----:B0-----:R-:W-:-:S06]  /*03a0*/  IMAD.WIDE R14, R24, 0x4, R8 ;  /* 0x00000004180e7825 */ /* 0x001fcc00078e0208 */
[----:B------:R-:W2:Y:S01]  /*03b0*/  LDG.E R15, desc[UR4][R14.64] ;  /* 0x000000040e0f7981 */ /* 0x000ea2000c1e1900 */
[----:B-1----:R-:W-:-:S06]  /*03c0*/  IMAD.WIDE R16, R24, 0x8, R10 ;  /* 0x0000000818107825 */ /* 0x002fcc00078e020a */
[----:B------:R-:W3:Y:S01]  /*03d0*/  LDG.E.64 R16, desc[UR4][R16.64] ;  /* 0x0000000410107981 */ /* 0x000ee2000c1e1b00 */
[----:B------:R-:W-:Y:S02]  /*03e0*/  VIADD R5, R5, 0x1 ;  /* 0x0000000105057836 */ /* 0x000fe40000000000 */
[----:B--2---:R-:W-:-:S06]  /*03f0*/  IMAD.WIDE R20, R15, 0x8, R12 ;  /* 0x000000080f147825 */ /* 0x004fcc00078e020c */
[----:B------:R-:W3:Y:S01]  /*0400*/  LDG.E.64 R20, desc[UR4][R20.64] ;  /* 0x0000000414147981 */ /* 0x000ee2000c1e1b00 */
[----:B------:R-:W-:Y:S01]  /*0410*/  ISETP.NE.AND P0, PT, R5, RZ, PT ;  /* 0x000000ff0500720c */ /* 0x000fe20003f05270 */
[----:B------:R-:W-:Y:S01]  /*0420*/  IMAD.IADD R24, R3, 0x1, R24 ;  /* 0x0000000103187824 */ /* 0x000fe200078e0218 */
[----:B---3--:R-:W-:-:S11]  /*0430*/  DFMA R18, R16, R20, R18 ;  /* 0x000000141012722b */ /* 0x008fd60000000012 */
[----:B------:R-:W-:Y:S05]  /*0440*/  @P0 BRA `(.L_x_73) ;  /* 0xfffffffc00d40947 */ /* 0x000fea000383ffff */
.L_x_72:
[----:B------:R-:W-:Y:S05]  /*0450*/  BSYNC.RECONVERGENT B1 ;  /* 0x0000000000017941 */ /* 0x000fea0003800200 */
.L_x_71:
[----:B------:R-:W-:Y:S05]  /*0460*/  @!P1 BRA `(.L_x_70) ;  /* 0x0000000000a89947 */ /* 0x000fea0003800000 */
[C---:B------:R-:W-:Y:S01]  /*0470*/  SHF.L.U32 R7, R3.reuse, 0x3, RZ ;  /* 0x0000000303077819 */ /* 0x040fe200000006ff */
[----:B------:R-:W-:-:S07]  /*0480*/  IMAD.SHL.U32 R5, R3, 0x4, RZ ;  /* 0x0000000403057824 */ /* 0x000fce00078e00ff */
.L_x_74:
[----:B------:R-:W0:Y:S08]  /*0490*/  LDC.64 R8, c[0x0][0x388] ;  /* 0x0000e200ff087b82 */ /* 0x000e300000000a00 */
[----:B------:R-:W1:Y:S08]  /*04a0*/  LDC.64 R10, c[0x0][0x398] ;  /* 0x0000e600ff0a7b82 */ /* 0x000e700000000a00 */
[----:B------:R-:W2:Y:S01]  /*04b0*/  LDC.64 R28, c[0x0][0x390] ;  /* 0x0000e400ff1c7b82 */ /* 0x000ea20000000a00 */
[----:B0-----:R-:W-:-:S05]  /*04c0*/  IMAD.WIDE R12, R24, 0x4, R8 ;  /* 0x00000004180c7825 */ /* 0x001fca00078e0208 */
[----:B------:R0:W1:Y:S01]  /*04d0*/  LDG.E R17, desc[UR4][R12.64] ;  /* 0x000000040c117981 */ /* 0x000062000c1e1900 */
[----:B------:R-:W-:-:S05]  /*04e0*/  IADD3 R14, P0, PT, R12, R5, RZ ;  /* 0x000000050c0e7210 */ /* 0x000fca0007f1e0ff */
[----:B------:R-:W-:Y:S01]  /*04f0*/  IMAD.X R15, RZ, RZ, R13, P0 ;  /* 0x000000ffff0f7224 */ /* 0x000fe200000e060d */
[----:B------:R-:W-:-:S04]  /*0500*/  IADD3 R8, P0, PT, R5, R14, RZ ;  /* 0x0000000e05087210 */ /* 0x000fc80007f1e0ff */
[----:B------:R-:W3:Y:S01]  /*0510*/  LDG.E R23, desc[UR4][R14.64] ;  /* 0x000000040e177981 */ /* 0x000ee2000c1e1900 */
[----:B------:R-:W-:Y:S01]  /*0520*/  IADD3.X R9, PT, PT, RZ, R15, RZ, P0, !PT ;  /* 0x0000000fff097210 */ /* 0x000fe200007fe4ff */
[----:B--2---:R-:W-:Y:S01]  /*0530*/  IMAD.WIDE R28, R24, 0x8, R28 ;  /* 0x00000008181c7825 */ /* 0x004fe200078e021c */
[----:B0-----:R-:W-:-:S03]  /*0540*/  IADD3 R12, P0, PT, R5, R8, RZ ;  /* 0x00000008050c7210 */ /* 0x001fc60007f1e0ff */
[----:B------:R0:W2:Y:S02]  /*0550*/  LDG.E R27, desc[UR4][R8.64] ;  /* 0x00000004081b7981 */ /* 0x0000a4000c1e1900 */
[----:B------:R-:W-:Y:S02]  /*0560*/  IMAD.X R13, RZ, RZ, R9, P0 ;  /* 0x000000ffff0d7224 */ /* 0x000fe400000e0609 */
[----:B------:R2:W4:Y:S04]  /*0570*/  LDG.E.64 R14, desc[UR4][R28.64] ;  /* 0x000000041c0e7981 */ /* 0x000528000c1e1b00 */
[----:B------:R-:W5:Y:S01]  /*0580*/  LDG.E R25, desc[UR4][R12.64] ;  /* 0x000000040c197981 */ /* 0x000f62000c1e1900 */
[----:B-1----:R-:W-:-:S06]  /*0590*/  IMAD.WIDE R16, R17, 0x8, R10 ;  /* 0x0000000811107825 */ /* 0x002fcc00078e020a */
[----:B------:R-:W4:Y:S01]  /*05a0*/  LDG.E.64 R16, desc[UR4][R16.64] ;  /* 0x0000000410107981 */ /* 0x000f22000c1e1b00 */
[----:B------:R-:W-:Y:S01]  /*05b0*/  IADD3 R20, P0, PT, R28, R7, RZ ;  /* 0x000000071c147210 */ /* 0x000fe20007f1e0ff */
[----:B---3--:R-:W-:-:S04]  /*05c0*/  IMAD.WIDE R22, R23, 0x8, R10 ;  /* 0x0000000817167825 */ /* 0x008fc800078e020a */
[----:B------:R-:W-:Y:S01]  /*05d0*/  IMAD.X R21, RZ, RZ, R29, P0 ;  /* 0x000000ffff157224 */ /* 0x000fe200000e061d */
[----:B0-----:R-:W-:Y:S01]  /*05e0*/  IADD3 R8, P0, PT, R7, R20, RZ ;  /* 0x0000001407087210 */ /* 0x001fe20007f1e0ff */
[----:B------:R-:W3:Y:S01]  /*05f0*/  LDG.E.64 R22, desc[UR4][R22.64] ;  /* 0x0000000416167981 */ /* 0x000ee2000c1e1b00 */
[----:B--2---:R-:W-:-:S03]  /*0600*/  IMAD.WIDE R28, R27, 0x8, R10 ;  /* 0x000000081b1c7825 */ /* 0x004fc600078e020a */
[----:B------:R-:W3:Y:S01]  /*0610*/  LDG.E.64 R12, desc[UR4][R20.64] ;  /* 0x00000004140c7981 */ /* 0x000ee2000c1e1b00 */
[----:B------:R-:W-:Y:S01]  /*0620*/  IADD3.X R9, PT, PT, RZ, R21, RZ, P0, !PT ;  /* 0x00000015ff097210 */ /* 0x000fe200007fe4ff */
[----:B-----5:R-:W-:-:S04]  /*0630*/  IMAD.WIDE R10, R25, 0x8, R10 ;  /* 0x00000008190a7825 */ /* 0x020fc800078e020a */
[----:B------:R-:W2:Y:S04]  /*0640*/  LDG.E.64 R26, desc[UR4][R8.64] ;  /* 0x00000004081a7981 */ /* 0x000ea8000c1e1b00 */
[----:B------:R-:W5:Y:S01]  /*0650*/  LDG.E.64 R10, desc[UR4][R10.64] ;  /* 0x000000040a0a7981 */ /* 0x000f62000c1e1b00 */
[----:B----4-:R-:W-:Y:S01]  /*0660*/  DFMA R14, R14, R16, R18 ;  /* 0x000000100e0e722b */ /* 0x010fe20000000012 */
[----:B------:R-:W-:Y:S02]  /*0670*/  IADD3 R16, P0, PT, R7, R8, RZ ;  /* 0x0000000807107210 */ /* 0x000fe40007f1e0ff */
[----:B------:R-:W2:Y:S03]  /*0680*/  LDG.E.64 R18, desc[UR4][R28.64] ;  /* 0x000000041c127981 */ /* 0x000ea6000c1e1b00 */
[----:B------:R-:W-:-:S06]  /*0690*/  IMAD.X R17, RZ, RZ, R9, P0 ;  /* 0x000000ffff117224 */ /* 0x000fcc00000e0609 */
[----:B------:R-:W5:Y:S01]  /*06a0*/  LDG.E.64 R16, desc[UR4][R16.64] ;  /* 0x0000000410107981 */ /* 0x000f62000c1e1b00 */
[----:B------:R-:W-:Y:S01]  /*06b0*/  IMAD.IADD R24, R5, 0x1, R24 ;  /* 0x0000000105187824 */ /* 0x000fe200078e0218 */
[----:B---3--:R-:W-:-:S04]  /*06c0*/  DFMA R12, R12, R22, R14 ;  /* 0x000000160c0c722b */ /* 0x008fc8000000000e */
[----:B------:R-:W-:-:S04]  /*06d0*/  ISETP.GE.AND P0, PT, R24, R4, PT ;  /* 0x000000041800720c */ /* 0x000fc80003f06270 */
[----:B--2---:R-:W-:-:S08]  /*06e0*/  DFMA R18, R26, R18, R12 ;  /* 0x000000121a12722b */ /* 0x004fd0000000000c */
[----:B-----5:R-:W-:Y:S01]  /*06f0*/  DFMA R18, R16, R10, R18 ;  /* 0x0000000a1012722b */ /* 0x020fe20000000012 */
[----:B------:R-:W-:Y:S10]  /*0700*/  @!P0 BRA `(.L_x_74) ;  /* 0xfffffffc00608947 */ /* 0x000ff4000383ffff */
.L_x_70:
[----:B------:R-:W-:Y:S05]  /*0710*/  BSYNC.RECONVERGENT B0 ;  /* 0x0000000000007941 */ /* 0x000fea0003800200 */
.L_x_69:
[----:B------:R-:W0:Y:S01]  /*0720*/  LDC.64 R4, c[0x0][0x3a8] ;  /* 0x0000ea00ff047b82 */ /* 0x000e220000000a00 */
[----:B------:R-:W-:Y:S01]  /*0730*/  ISETP.GE.U32.AND P0, PT, R3, 0x2, PT ;  /* 0x000000020300780c */ /* 0x000fe20003f06070 */
[----:B0-----:R-:W-:-:S05]  /*0740*/  IMAD.WIDE R6, R6, 0x8, R4 ;  /* 0x0000000806067825 */ /* 0x001fca00078e0204 */
[----:B------:R0:W-:Y:S01]  /*0750*/  STG.E.64 desc[UR4][R6.64], R18 ;  /* 0x0000001206007986 */ /* 0x0001e2000c101b04 */
[----:B------:R-:W-:Y:S06]  /*0760*/  BAR.SYNC.DEFER_BLOCKING 0x0 ;  /* 0x0000000000007b1d */ /* 0x000fec0000010000 */
[----:B------:R-:W-:Y:S05]  /*0770*/  @!P0 BRA `(.L_x_75) ;  /* 0x00000000003c8947 */ /* 0x000fea0003800000 */
.L_x_78:
[----:B------:R-:W-:Y:S01]  /*0780*/  SHF.R.U32.HI R13, RZ, 0x1, R3 ;  /* 0x00000001ff0d7819 */ /* 0x000fe20000011603 */
[----:B------:R-:W-:Y:S03]  /*0790*/  BSSY.RECONVERGENT B0, `(.L_x_76) ;  /* 0x0000009000007945 */ /* 0x000fe60003800200 */
[----:B------:R-:W-:-:S13]  /*07a0*/  ISETP.GE.U32.AND P0, PT, R2, R13, PT ;  /* 0x0000000d0200720c */ /* 0x000fda0003f06070 */
[----:B-1----:R-:W-:Y:S05]  /*07b0*/  @P0 BRA `(.L_x_77) ;  /* 0x0000000000180947 */ /* 0x002fea0003800000 */
[----:B------:R-:W-:Y:S01]  /*07c0*/  LEA R10, P0, R13, R6, 0x3 ;  /* 0x000000060d0a7211 */ /* 0x000fe200078018ff */
[----:B------:R-:W2:Y:S03]  /*07d0*/  LDG.E.64 R8, desc[UR4][R6.64] ;  /* 0x0000000406087981 */ /* 0x000ea6000c1e1b00 */
[----:B------:R-:W-:-:S05]  /*07e0*/  IADD3.X R11, PT, PT, RZ, R7, RZ, P0, !PT ;  /* 0x00000007ff0b7210 */ /* 0x000fca00007fe4ff */
[----:B------:R-:W2:Y:S02]  /*07f0*/  LDG.E.64 R4, desc[UR4][R10.64] ;  /* 0x000000040a047981 */ /* 0x000ea4000c1e1b00 */
[----:B--2---:R-:W-:-:S07]  /*0800*/  DADD R4, R4, R8 ;  /* 0x0000000004047229 */ /* 0x004fce0000000008 */
[----:B------:R1:W-:Y:S04]  /*0810*/  STG.E.64 desc[UR4][R6.64], R4 ;  /* 0x0000000406007986 */ /* 0x0003e8000c101b04 */
.L_x_77:
[----:B------:R-:W-:Y:S05]  /*0820*/  BSYNC.RECONVERGENT B0 ;  /* 0x0000000000007941 */ /* 0x000fea0003800200 */
.L_x_76:
[----:B------:R-:W-:Y:S01]  /*0830*/  BAR.SYNC.DEFER_BLOCKING 0x0 ;  /* 0x0000000000007b1d */ /* 0x000fe20000010000 */
[----:B------:R-:W-:Y:S01]  /*0840*/  ISETP.GT.U32.AND P0, PT, R3, 0x3, PT ;  /* 0x000000030300780c */ /* 0x000fe20003f04070 */
[----:B------:R-:W-:-:S12]  /*0850*/  IMAD.MOV.U32 R3, RZ, RZ, R13 ;  /* 0x000000ffff037224 */ /* 0x000fd800078e000d */
[----:B------:R-:W-:Y:S05]  /*0860*/  @P0 BRA `(.L_x_78) ;  /* 0xfffffffc00c40947 */ /* 0x000fea000383ffff */
.L_x_75:
[----:B------:R-:W-:-:S13]  /*0870*/  ISETP.NE.AND P0, PT, R2, RZ, PT ;  /* 0x000000ff0200720c */ /* 0x000fda0003f05270 */
[----:B------:R-:W-:Y:S05]  /*0880*/  @P0 EXIT ;  /* 0x000000000000094d */ /* 0x000fea0003800000 */
[----:B01----:R-:W2:Y:S01]  /*0890*/  LDG.E.64 R6, desc[UR4][R6.64] ;  /* 0x0000000406067981 */ /* 0x003ea2000c1e1b00 */
[----:B------:R-:W0:Y:S02]  /*08a0*/  LDC.64 R2, c[0x0][0x3a0] ;  /* 0x0000e800ff027b82 */ /* 0x000e240000000a00 */
[----:B0-----:R-:W-:-:S05]  /*08b0*/  IMAD.WIDE R2, R0, 0x8, R2 ;  /* 0x0000000800027825 */ /* 0x001fca00078e0202 */
[----:B--2---:R-:W-:Y:S01]  /*08c0*/  STG.E.64 desc[UR4][R2.64], R6 ;  /* 0x0000000602007986 */ /* 0x004fe2000c101b04 */
[----:B------:R-:W-:Y:S05]  /*08d0*/  EXIT ;  /* 0x000000000000794d */ /* 0x000fea0003800000 */
.L_x_79:
        /* <DEDUP_REMOVED lines=10> */
.L_x_118:


//--------------------- .text._Z15conj_grad_1_optPdS_i --------------------------
	.section	.text._Z15conj_grad_1_optPdS_i,"ax",@progbits
	.align	128
        .global         _Z15conj_grad_1_optPdS_i
        .type           _Z15conj_grad_1_optPdS_i,@function
        .size           _Z15conj_grad_1_optPdS_i,(.L_x_119 - _Z15conj_grad_1_optPdS_i)
        .other          _Z15conj_grad_1_optPdS_i,@"STO_CUDA_ENTRY STV_DEFAULT"
_Z15conj_grad_1_optPdS_i:
.text._Z15conj_grad_1_optPdS_i:
[----:B------:R-:W-:Y:S01]  /*0000*/  LDC R1, c[0x0][0x37c] ;  /* 0x0000df00ff017b82 */ /* 0x000fe20000000800 */
[----:B------:R-:W0:Y:S01]  /*0010*/  S2R R9, SR_CTAID.X ;  /* 0x0000000000097919 */ /* 0x000e220000002500 */
[----:B------:R-:W0:Y:S01]  /*0020*/  LDCU UR8, c[0x0][0x360] ;  /* 0x00006c00ff0877ac */ /* 0x000e220008000800 */
[----:B------:R-:W0:Y:S01]  /*0030*/  S2R R8, SR_TID.X ;  /* 0x0000000000087919 */ /* 0x000e220000002100 */
[----:B------:R-:W1:Y:S01]  /*0040*/  LDCU UR4, c[0x0][0x390] ;  /* 0x00007200ff0477ac */ /* 0x000e620008000800 */
[----:B------:R-:W2:Y:S01]  /*0050*/  LDCU.64 UR6, c[0x0][0x358] ;  /* 0x00006b00ff0677ac */ /* 0x000ea20008000a00 */
[----:B0-----:R-:W-:-:S05]  /*0060*/  IMAD R5, R9, UR8, R8 ;  /* 0x0000000809057c24 */ /* 0x001fca000f8e0208 */
[----:B-1----:R-:W-:-:S13]  /*0070*/  ISETP.GE.AND P1, PT, R5, UR4, PT ;  /* 0x0000000405007c0c */ /* 0x002fda000bf26270 */
[----:B------:R-:W0:Y:S02]  /*0080*/  @!P1 LDC.64 R2, c[0x0][0x380] ;  /* 0x0000e000ff029b82 */ /* 0x000e240000000a00 */
[----:B0-----:R-:W-:-:S06]  /*0090*/  @!P1 IMAD.WIDE R2, R5, 0x8, R2 ;  /* 0x0000000805029825 */ /* 0x001fcc00078e0202 */
[----:B--2---:R-:W2:Y:S01]  /*00a0*/  @!P1 LDG.E.64 R2, desc[UR6][R2.64] ;  /* 0x0000000602029981 */ /* 0x004ea2000c1e1b00 */
        /* <DEDUP_REMOVED lines=12> */
.L_x_81:
[----:B------:R-:W-:-:S04]  /*0170*/  SHF.R.U32.HI R10, RZ, 0x1, R0 ;  /* 0x00000001ff0a7819 */ /* 0x000fc80000011600 */
[----:B------:R-:W-:-:S13]  /*0180*/  ISETP.GE.U32.AND P1, PT, R8, R10, PT ;  /* 0x0000000a0800720c */ /* 0x000fda0003f26070 */
[----:B------:R-:W-:Y:S01]  /*0190*/  @!P1 IMAD R6, R10, 0x8, R7 ;  /* 0x000000080a069824 */ /* 0x000fe200078e0207 */
[----:B0-----:R-:W-:Y:S04]  /*01a0*/  @!P1 LDS.64 R4, [R7] ;  /* 0x0000000007049984 */ /* 0x001fe80000000a00 */
[----:B------:R-:W0:Y:S02]  /*01b0*/  @!P1 LDS.64 R2, [R6] ;  /* 0x0000000006029984 */ /* 0x000e240000000a00 */
[----:B0-----:R-:W-:-:S07]  /*01c0*/  @!P1 DADD R2, R2, R4 ;  /* 0x0000000002029229 */ /* 0x001fce0000000004 */
[----:B------:R1:W-:Y:S01]  /*01d0*/  @!P1 STS.64 [R7], R2 ;  /* 0x0000000207009388 */ /* 0x0003e20000000a00 */
[----:B------:R-:W-:Y:S01]  /*01e0*/  BAR.SYNC.DEFER_BLOCKING 0x0 ;  /* 0x0000000000007b1d */ /* 0x000fe20000010000 */
[----:B------:R-:W-:Y:S01]  /*01f0*/  ISETP.GT.U32.AND P1, PT, R0, 0x3, PT ;  /* 0x000000030000780c */ /* 0x000fe20003f24070 */
[----:B------:R-:W-:-:S12]  /*0200*/  IMAD.MOV.U32 R0, RZ, RZ, R10 ;  /* 0x000000ffff007224 */ /* 0x000fd800078e000a */
[----:B-1----:R-:W-:Y:S05]  /*0210*/  @P1 BRA `(.L_x_81) ;  /* 0xfffffffc00d41947 */ /* 0x002fea000383ffff */
.L_x_80:
        /* <DEDUP_REMOVED lines=9> */
.L_x_82:
        /* <DEDUP_REMOVED lines=13> */
.L_x_119:


//--------------------- .text._Z16conj_grad_1_basePdS_S_i --------------------------
	.section	.text._Z16conj_grad_1_basePdS_S_i,"ax",@progbits
	.align	128
        .global         _Z16conj_grad_1_basePdS_S_i
        .type           _Z16conj_grad_1_basePdS_S_i,@function
        .size           _Z16conj_grad_1_basePdS_S_i,(.L_x_120 - _Z16conj_grad_1_basePdS_S_i)
        .other          _Z16conj_grad_1_basePdS_S_i,@"STO_CUDA_ENTRY STV_DEFAULT"
_Z16conj_grad_1_basePdS_S_i:
.text._Z16conj_grad_1_basePdS_S_i:
[----:B------:R-:W-:Y:S01]  /*0000*/  LDC R1, c[0x0][0x37c] ;  /* 0x0000df00ff017b82 */ /* 0x000fe20000000800 */
[----:B------:R-:W0:Y:S01]  /*0010*/  S2R R0, SR_CTAID.X ;  /* 0x0000000000007919 */ /* 0x000e220000002500 */
[----:B------:R-:W1:Y:S01]  /*0020*/  LDCU UR6, c[0x0][0x360] ;  /* 0x00006c00ff0677ac */ /* 0x000e620008000800 */
[----:B------:R-:W-:Y:S01]  /*0030*/  BSSY.RECONVERGENT B0, `(.L_x_83) ;  /* 0x0000013000007945 */ /* 0x000fe20003800200 */
[----:B------:R-:W0:Y:S01]  /*0040*/  S2R R13, SR_TID.X ;  /* 0x00000000000d7919 */ /* 0x000e220000002100 */
[----:B------:R-:W2:Y:S01]  /*0050*/  LDCU UR7, c[0x0][0x398] ;  /* 0x00007300ff0777ac */ /* 0x000ea20008000800 */
[----:B------:R-:W3:Y:S01]  /*0060*/  LDCU.64 UR4, c[0x0][0x358] ;  /* 0x00006b00ff0477ac */ /* 0x000ee20008000a00 */
[----:B-1----:R-:W-:Y:S02]  /*0070*/  IMAD.U32 R10, RZ, RZ, UR6 ;  /* 0x00000006ff0a7e24 */ /* 0x002fe4000f8e00ff */
[----:B0-----:R-:W-:-:S05]  /*0080*/  IMAD R11, R0, UR6, R13 ;  /* 0x00000006000b7c24 */ /* 0x001fca000f8e020d */
[----:B--2---:R-:W-:-:S13]  /*0090*/  ISETP.GE.AND P0, PT, R11, UR7, PT ;  /* 0x000000070b007c0c */ /* 0x004fda000bf06270 */
[----:B---3--:R-:W-:Y:S05]  /*00a0*/  @P0 BRA `(.L_x_84) ;  /* 0x0000000000200947 */ /* 0x008fea0003800000 */
[----:B------:R-:W0:Y:S08]  /*00b0*/  LDC.64 R2, c[0x0][0x380] ;  /* 0x0000e000ff027b82 */ /* 0x000e300000000a00 */
[----:B------:R-:W1:Y:S01]  /*00c0*/  LDC.64 R6, c[0x0][0x390] ;  /* 0x0000e400ff067b82 */ /* 0x000e620000000a00 */
[----:B0-----:R-:W-:-:S06]  /*00d0*/  IMAD.WIDE R2, R11, 0x8, R2 ;  /* 0x000000080b027825 */ /* 0x001fcc00078e0202 */
[----:B------:R-:W2:Y:S01]  /*00e0*/  LDG.E.64 R2, desc[UR4][R2.64] ;  /* 0x0000000402027981 */ /* 0x000ea2000c1e1b00 */
[----:B-1----:R-:W-:Y:S01]  /*00f0*/  IMAD.WIDE R6, R11, 0x8, R6 ;  /* 0x000000080b067825 */ /* 0x002fe200078e0206 */
[----:B--2---:R-:W-:-:S07]  /*0100*/  DMUL R4, R2, R2 ;  /* 0x0000000202047228 */ /* 0x004fce0000000000 */
[----:B------:R1:W-:Y:S01]  /*0110*/  STG.E.64 desc[UR4][R6.64], R4 ;  /* 0x0000000406007986 */ /* 0x0003e2000c101b04 */
[----:B------:R-:W-:Y:S05]  /*0120*/  BRA `(.L_x_85) ;  /* 0x00000000000c7947 */ /* 0x000fea0003800000 */
.L_x_84:
[----:B------:R-:W0:Y:S02]  /*0130*/  LDC.64 R6, c[0x0][0x390] ;  /* 0x0000e400ff067b82 */ /* 0x000e240000000a00 */
[----:B0-----:R-:W-:-:S05]  /*0140*/  IMAD.WIDE R6, R11, 0x8, R6 ;  /* 0x000000080b067825 */ /* 0x001fca00078e0206 */
[----:B------:R0:W-:Y:S02]  /*0150*/  STG.E.64 desc[UR4][R6.64], RZ ;  /* 0x000000ff06007986 */ /* 0x0001e4000c101b04 */
.L_x_85:
[----:B------:R-:W-:Y:S05]  /*0160*/  BSYNC.RECONVERGENT B0 ;  /* 0x0000000000007941 */ /* 0x000fea0003800200 */
.L_x_83:
[----:B------:R-:W-:Y:S01]  /*0170*/  BAR.SYNC.DEFER_BLOCKING 0x0 ;  /* 0x0000000000007b1d */ /* 0x000fe20000010000 */
[----:B------:R-:W-:-:S13]  /*0180*/  ISETP.GE.U32.AND P0, PT, R10, 0x2, PT ;  /* 0x000000020a00780c */ /* 0x000fda0003f06070 */
[----:B------:R-:W-:Y:S05]  /*0190*/  @!P0 BRA `(.L_x_86) ;  /* 0x00000000003c8947 */ /* 0x000fea0003800000 */
.L_x_89:
        /* <DEDUP_REMOVED lines=10> */
.L_x_88:
[----:B------:R-:W-:Y:S05]  /*0240*/  BSYNC.RECONVERGENT B0 ;  /* 0x0000000000007941 */ /* 0x000fea0003800200 */
.L_x_87:
[----:B------:R-:W-:Y:S01]  /*0250*/  BAR.SYNC.DEFER_BLOCKING 0x0 ;  /* 0x0000000000007b1d */ /* 0x000fe20000010000 */
[----:B------:R-:W-:Y:S01]  /*0260*/  ISETP.GT.U32.AND P0, PT, R10, 0x3, PT ;  /* 0x000000030a00780c */ /* 0x000fe20003f04070 */
[----:B------:R-:W-:-:S12]  /*0270*/  IMAD.MOV.U32 R10, RZ, RZ, R12 ;  /* 0x000000ffff0a7224 */ /* 0x000fd800078e000c */
[----:B------:R-:W-:Y:S05]  /*0280*/  @P0 BRA `(.L_x_89) ;  /* 0xfffffffc00c40947 */ /* 0x000fea000383ffff */
.L_x_86:
[----:B------:R-:W-:-:S13]  /*0290*/  ISETP.NE.AND P0, PT, R13, RZ, PT ;  /* 0x000000ff0d00720c */ /* 0x000fda0003f05270 */
[----:B------:R-:W-:Y:S05]  /*02a0*/  @P0 EXIT ;  /* 0x000000000000094d */ /* 0x000fea0003800000 */
[----:B--2---:R-:W2:Y:S08]  /*02b0*/  LDC.64 R2, c[0x0][0x390] ;  /* 0x0000e400ff027b82 */ /* 0x004eb00000000a00 */
[----:B-1----:R-:W1:Y:S01]  /*02c0*/  LDC.64 R4, c[0x0][0x388] ;  /* 0x0000e200ff047b82 */ /* 0x002e620000000a00 */
[----:B--2---:R-:W-:-:S06]  /*02d0*/  IMAD.WIDE R2, R11, 0x8, R2 ;  /* 0x000000080b027825 */ /* 0x004fcc00078e0202 */
[----:B------:R-:W2:Y:S01]  /*02e0*/  LDG.E.64 R2, desc[UR4][R2.64] ;  /* 0x0000000402027981 */ /* 0x000ea2000c1e1b00 */
[----:B-1----:R-:W-:-:S05]  /*02f0*/  IMAD.WIDE.U32 R4, R0, 0x8, R4 ;  /* 0x0000000800047825 */ /* 0x002fca00078e0004 */
[----:B--2---:R-:W-:Y:S01]  /*0300*/  STG.E.64 desc[UR4][R4.64], R2 ;  /* 0x0000000204007986 */ /* 0x004fe2000c101b04 */
[----:B------:R-:W-:Y:S05]  /*0310*/  EXIT ;  /* 0x000000000000794d */ /* 0x000fea0003800000 */
.L_x_90:
        /* <DEDUP_REMOVED lines=14> */
.L_x_120:


//--------------------- .text._Z11conj_grad_0PdS_S_S_S_i --------------------------
	.section	.text._Z11conj_grad_0PdS_S_S_S_i,"ax",@progbits
	.align	128
        .global         _Z11conj_grad_0PdS_S_S_S_i
        .type           _Z11conj_grad_0PdS_S_S_S_i,@function
        .size           _Z11conj_grad_0PdS_S_S_S_i,(.L_x_121 - _Z11conj_grad_0PdS_S_S_S_i)
        .other          _Z11conj_grad_0PdS_S_S_S_i,@"STO_CUDA_ENTRY STV_DEFAULT"
_Z11conj_grad_0PdS_S_S_S_i:
.text._Z11conj_grad_0PdS_S_S_S_i:
        /* <DEDUP_REMOVED lines=9> */
[----:B------:R-:W1:Y:S07]  /*0090*/  LDCU.64 UR4, c[0x0][0x358] ;  /* 0x00006b00ff0477ac */ /* 0x000e6e0008000a00 */
[----:B------:R-:W2:Y:S08]  /*00a0*/  LDC.64 R4, c[0x0][0x388] ;  /* 0x0000e200ff047b82 */ /* 0x000eb00000000a00 */
[----:B------:R-:W3:Y:S01]  /*00b0*/  LDC.64 R6, c[0x0][0x398] ;  /* 0x0000e600ff067b82 */ /* 0x000ee20000000a00 */
[----:B0-----:R-:W-:-:S07]  /*00c0*/  IMAD.WIDE R2, R13, 0x8, R2 ;  /* 0x000000080d027825 */ /* 0x001fce00078e0202 */
[----:B------:R-:W0:Y:S01]  /*00d0*/  LDC.64 R8, c[0x0][0x390] ;  /* 0x0000e400ff087b82 */ /* 0x000e220000000a00 */
[----:B-1----:R-:W-:Y:S01]  /*00e0*/  STG.E.64 desc[UR4][R2.64], RZ ;  /* 0x000000ff02007986 */ /* 0x002fe2000c101b04 */
[----:B--2---:R-:W-:-:S06]  /*00f0*/  IMAD.WIDE R4, R13, 0x8, R4 ;  /* 0x000000080d047825 */ /* 0x004fcc00078e0204 */
[----:B------:R-:W1:Y:S01]  /*0100*/  LDC.64 R10, c[0x0][0x3a0] ;  /* 0x0000e800ff0a7b82 */ /* 0x000e620000000a00 */
[----:B------:R-:W-:Y:S01]  /*0110*/  STG.E.64 desc[UR4][R4.64], RZ ;  /* 0x000000ff04007986 */ /* 0x000fe2000c101b04 */
[----:B---3--:R-:W-:-:S06]  /*0120*/  IMAD.WIDE R6, R13, 0x8, R6 ;  /* 0x000000080d067825 */ /* 0x008fcc00078e0206 */
[----:B------:R-:W2:Y:S01]  /*0130*/  LDG.E.64 R6, desc[UR4][R6.64] ;  /* 0x0000000406067981 */ /* 0x000ea2000c1e1b00 */
[----:B0-----:R-:W-:-:S04]  /*0140*/  IMAD.WIDE R8, R13, 0x8, R8 ;  /* 0x000000080d087825 */ /* 0x001fc800078e0208 */
[----:B-1----:R-:W-:Y:S01]  /*0150*/  IMAD.WIDE R10, R13, 0x8, R10 ;  /* 0x000000080d0a7825 */ /* 0x002fe200078e020a */
[----:B--2---:R-:W-:Y:S04]  /*0160*/  STG.E.64 desc[UR4][R8.64], R6 ;  /* 0x0000000608007986 */ /* 0x004fe8000c101b04 */
[----:B------:R-:W-:Y:S01]  /*0170*/  STG.E.64 desc[UR4][R10.64], R6 ;  /* 0x000000060a007986 */ /* 0x000fe2000c101b04 */
[----:B------:R-:W-:Y:S05]  /*0180*/  EXIT ;  /* 0x000000000000794d */ /* 0x000fea0003800000 */
.L_x_91:
        /* <DEDUP_REMOVED lines=15> */
.L_x_121:


//--------------------- .text._Z6main_1PdS_di     --------------------------
	.section	.text._Z6main_1PdS_di,"ax",@progbits
	.align	128
        .global         _Z6main_1PdS_di
        .type           _Z6main_1PdS_di,@function
        .size           _Z6main_1PdS_di,(.L_x_122 - _Z6main_1PdS_di)
        .other          _Z6main_1PdS_di,@"STO_CUDA_ENTRY STV_DEFAULT"
_Z6main_1PdS_di:
.text._Z6main_1PdS_di:
        /* <DEDUP_REMOVED lines=14> */
[----:B---3--:R-:W-:Y:S01]  /*00e0*/  IMAD.WIDE R6, R9, 0x8, R6 ;  /* 0x0000000809067825 */ /* 0x008fe200078e0206 */
[----:B--2---:R-:W-:-:S07]  /*00f0*/  DMUL R4, R2, UR6 ;  /* 0x0000000602047c28 */ /* 0x004fce0008000000 */
[----:B------:R-:W-:Y:S01]  /*0100*/  STG.E.64 desc[UR4][R6.64], R4 ;  /* 0x0000000406007986 */ /* 0x000fe2000c101b04 */
[----:B------:R-:W-:Y:S05]  /*0110*/  EXIT ;  /* 0x000000000000794d */ /* 0x000fea0003800000 */
.L_x_92:
        /* <DEDUP_REMOVED lines=14> */
.L_x_122:


//--------------------- .text._Z10main_0_optPdS_S_S_i --------------------------
	.section	.text._Z10main_0_optPdS_S_S_i,"ax",@progbits
	.align	128
        .global         _Z10main_0_optPdS_S_S_i
        .type           _Z10main_0_optPdS_S_S_i,@function
        .size           _Z10main_0_optPdS_S_S_i,(.L_x_123 - _Z10main_0_optPdS_S_S_i)
        .other          _Z10main_0_optPdS_S_S_i,@"STO_CUDA_ENTRY STV_DEFAULT"
_Z10main_0_optPdS_S_S_i:
.text._Z10main_0_optPdS_S_S_i:
        /* <DEDUP_REMOVED lines=15> */
[----:B------:R-:W-:Y:S01]  /*00f0*/  UMOV UR4, 0x400 ;  /* 0x0000040000047882 */ /* 0x000fe20000000000 */
[----:B------:R-:W-:Y:S01]  /*0100*/  IMAD.U32 R2, RZ, RZ, UR7 ;  /* 0x00000007ff027e24 */ /* 0x000fe2000f8e00ff */
[----:B0-----:R-:W-:-:S04]  /*0110*/  ULEA UR4, UR5, UR4, 0x18 ;  /* 0x0000000405047291 */ /* 0x001fc8000f8ec0ff */
[----:B------:R-:W-:Y:S02]  /*0120*/  ULEA UR6, UR7, UR4, 0x3 ;  /* 0x0000000407067291 */ /* 0x000fe4000f8e18ff */
[----:B------:R-:W-:-:S04]  /*0130*/  LEA R13, R3, UR4, 0x3 ;  /* 0x00000004030d7c11 */ /* 0x000fc8000f8e18ff */
[----:B------:R-:W-:Y:S01]  /*0140*/  LEA R15, R3, UR6, 0x3 ;  /* 0x00000006030f7c11 */ /* 0x000fe2000f8e18ff */
[-C--:B--2---:R-:W-:Y:S02]  /*0150*/  @!P0 DMUL R8, R4, R6.reuse ;  /* 0x0000000604088228 */ /* 0x084fe40000000000 */
[----:B------:R-:W-:-:S05]  /*0160*/  @!P0 DMUL R10, R6, R6 ;  /* 0x00000006060a8228 */ /* 0x000fca0000000000 */
[----:B------:R0:W-:Y:S04]  /*0170*/  @!P0 STS.64 [R13], R8 ;  /* 0x000000080d008388 */ /* 0x0001e80000000a00 */
[----:B------:R0:W-:Y:S04]  /*0180*/  @!P0 STS.64 [R15], R10 ;  /* 0x0000000a0f008388 */ /* 0x0001e80000000a00 */
[----:B------:R0:W-:Y:S04]  /*0190*/  @P0 STS.64 [R13], RZ ;  /* 0x000000ff0d000388 */ /* 0x0001e80000000a00 */
[----:B------:R0:W-:Y:S01]  /*01a0*/  @P0 STS.64 [R15], RZ ;  /* 0x000000ff0f000388 */ /* 0x0001e20000000a00 */
[----:B------:R-:W-:Y:S01]  /*01b0*/  BAR.SYNC.DEFER_BLOCKING 0x0 ;  /* 0x0000000000007b1d */ /* 0x000fe20000010000 */
[----:B------:R-:W-:-:S13]  /*01c0*/  ISETP.GE.U32.AND P0, PT, R2, 0x2, PT ;  /* 0x000000020200780c */ /* 0x000fda0003f06070 */
[----:B0-----:R-:W-:Y:S05]  /*01d0*/  @!P0 BRA `(.L_x_93) ;  /* 0x00000000004c8947 */ /* 0x001fea0003800000 */
.L_x_96:
[----:B------:R-:W-:Y:S01]  /*01e0*/  SHF.R.U32.HI R12, RZ, 0x1, R2 ;  /* 0x00000001ff0c7819 */ /* 0x000fe20000011602 */
[----:B------:R-:W-:Y:S03]  /*01f0*/  BSSY.RECONVERGENT B0, `(.L_x_94) ;  /* 0x000000d000007945 */ /* 0x000fe60003800200 */
[----:B------:R-:W-:-:S13]  /*0200*/  ISETP.GE.U32.AND P0, PT, R3, R12, PT ;  /* 0x0000000c0300720c */ /* 0x000fda0003f06070 */
[----:B0-----:R-:W-:Y:S05]  /*0210*/  @P0 BRA `(.L_x_95) ;  /* 0x0000000000280947 */ /* 0x001fea0003800000 */
[C---:B------:R-:W-:Y:S01]  /*0220*/  IMAD R10, R12.reuse, 0x8, R13 ;  /* 0x000000080c0a7824 */ /* 0x040fe200078e020d */
[----:B------:R-:W-:Y:S01]  /*0230*/  LDS.64 R6, [R13] ;  /* 0x000000000d067984 */ /* 0x000fe20000000a00 */
[----:B------:R-:W-:-:S03]  /*0240*/  LEA R11, R12, R15, 0x3 ;  /* 0x0000000f0c0b7211 */ /* 0x000fc600078e18ff */
[----:B------:R-:W0:Y:S02]  /*0250*/  LDS.64 R4, [R10] ;  /* 0x000000000a047984 */ /* 0x000e240000000a00 */
[----:B0-----:R-:W-:-:S07]  /*0260*/  DADD R4, R4, R6 ;  /* 0x0000000004047229 */ /* 0x001fce0000000006 */
[----:B------:R-:W-:Y:S04]  /*0270*/  STS.64 [R13], R4 ;  /* 0x000000040d007388 */ /* 0x000fe80000000a00 */
[----:B------:R-:W-:Y:S04]  /*0280*/  LDS.64 R6, [R11] ;  /* 0x000000000b067984 */ /* 0x000fe80000000a00 */
[----:B------:R-:W0:Y:S02]  /*0290*/  LDS.64 R8, [R15] ;  /* 0x000000000f087984 */ /* 0x000e240000000a00 */
[----:B0-----:R-:W-:-:S07]  /*02a0*/  DADD R6, R6, R8 ;  /* 0x0000000006067229 */ /* 0x001fce0000000008 */
[----:B------:R0:W-:Y:S04]  /*02b0*/  STS.64 [R15], R6 ;  /* 0x000000060f007388 */ /* 0x0001e80000000a00 */
.L_x_95:
[----:B------:R-:W-:Y:S05]  /*02c0*/  BSYNC.RECONVERGENT B0 ;  /* 0x0000000000007941 */ /* 0x000fea0003800200 */
.L_x_94:
[----:B------:R-:W-:Y:S01]  /*02d0*/  BAR.SYNC.DEFER_BLOCKING 0x0 ;  /* 0x0000000000007b1d */ /* 0x000fe20000010000 */
[----:B------:R-:W-:Y:S01]  /*02e0*/  ISETP.GT.U32.AND P0, PT, R2, 0x3, PT ;  /* 0x000000030200780c */ /* 0x000fe20003f04070 */
[----:B------:R-:W-:-:S12]  /*02f0*/  IMAD.MOV.U32 R2, RZ, RZ, R12 ;  /* 0x000000ffff027224 */ /* 0x000fd800078e000c */
[----:B------:R-:W-:Y:S05]  /*0300*/  @P0 BRA `(.L_x_96) ;  /* 0xfffffffc00b40947 */ /* 0x000fea000383ffff */
.L_x_93:
[----:B------:R-:W-:-:S13]  /*0310*/  ISETP.NE.AND P0, PT, R3, RZ, PT ;  /* 0x000000ff0300720c */ /* 0x000fda0003f05270 */
[----:B------:R-:W-:Y:S05]  /*0320*/  @P0 EXIT ;  /* 0x000000000000094d */ /* 0x000fea0003800000 */
[----:B------:R-:W1:Y:S01]  /*0330*/  S2UR UR5, SR_CgaCtaId ;  /* 0x00000000000579c3 */ /* 0x000e620000008800 */
[----:B------:R-:W-:Y:S01]  /*0340*/  UMOV UR4, 0x400 ;  /* 0x0000040000047882 */ /* 0x000fe20000000000 */
[----:B0-----:R-:W-:Y:S06]  /*0350*/  LDS.64 R6, [UR6] ;  /* 0x00000006ff067984 */ /* 0x001fec0008000a00 */
[----:B------:R-:W0:Y:S08]  /*0360*/  LDC.64 R4, c[0x0][0x390] ;  /* 0x0000e400ff047b82 */ /* 0x000e300000000a00 */
[----:B------:R-:W2:Y:S01]  /*0370*/  LDC.64 R8, c[0x0][0x398] ;  /* 0x0000e600ff087b82 */ /* 0x000ea20000000a00 */
[----:B-1----:R-:W-:Y:S01]  /*0380*/  ULEA UR4, UR5, UR4, 0x18 ;  /* 0x0000000405047291 */ /* 0x002fe2000f8ec0ff */
[----:B0-----:R-:W-:-:S08]  /*0390*/  IMAD.WIDE.U32 R4, R0, 0x8, R4 ;  /* 0x0000000800047825 */ /* 0x001fd000078e0004 */
[----:B------:R-:W0:Y:S01]  /*03a0*/  LDS.64 R2, [UR4] ;  /* 0x00000004ff027984 */ /* 0x000e220008000a00 */
[----:B--2---:R-:W-:-:S03]  /*03b0*/  IMAD.WIDE.U32 R8, R0, 0x8, R8 ;  /* 0x0000000800087825 */ /* 0x004fc600078e0008 */
[----:B0-----:R-:W-:Y:S04]  /*03c0*/  STG.E.64 desc[UR8][R4.64], R2 ;  /* 0x0000000204007986 */ /* 0x001fe8000c101b08 */
[----:B------:R-:W-:Y:S01]  /*03d0*/  STG.E.64 desc[UR8][R8.64], R6 ;  /* 0x0000000608007986 */ /* 0x000fe2000c101b08 */
[----:B------:R-:W-:Y:S05]  /*03e0*/  EXIT ;  /* 0x000000000000794d */ /* 0x000fea0003800000 */
.L_x_97:
        /* <DEDUP_REMOVED lines=9> */
.L_x_123:


//--------------------- .text._Z11main_0_basePdS_S_S_S_S_i --------------------------
	.section	.text._Z11main_0_basePdS_S_S_S_S_i,"ax",@progbits
	.align	128
        .global         _Z11main_0_basePdS_S_S_S_S_i
        .type           _Z11main_0_basePdS_S_S_S_S_i,@function
        .size           _Z11main_0_basePdS_S_S_S_S_i,(.L_x_124 - _Z11main_0_basePdS_S_S_S_S_i)
        .other          _Z11main_0_basePdS_S_S_S_S_i,@"STO_CUDA_ENTRY STV_DEFAULT"
_Z11main_0_basePdS_S_S_S_S_i:
.text._Z11main_0_basePdS_S_S_S_S_i:
[----:B------:R-:W-:Y:S01]  /*0000*/  LDC R1, c[0x0][0x37c] ;  /* 0x0000df00ff017b82 */ /* 0x000fe20000000800 */
[----:B------:R-:W0:Y:S01]  /*0010*/  S2R R0, SR_CTAID.X ;  /* 0x0000000000007919 */ /* 0x000e220000002500 */
[----:B------:R-:W0:Y:S01]  /*0020*/  LDCU UR4, c[0x0][0x360] ;  /* 0x00006c00ff0477ac */ /* 0x000e220008000800 */
[----:B------:R-:W-:Y:S01]  /*0030*/  BSSY.RECONVERGENT B0, `(.L_x_98) ;  /* 0x000001c000007945 */ /* 0x000fe20003800200 */
[----:B------:R-:W0:Y:S01]  /*0040*/  S2R R3, SR_TID.X ;  /* 0x0000000000037919 */ /* 0x000e220000002100 */
[----:B------:R-:W1:Y:S01]  /*0050*/  LDCU UR5, c[0x0][0x3b0] ;  /* 0x00007600ff0577ac */ /* 0x000e620008000800 */
[----:B------:R-:W2:Y:S01]  /*0060*/  LDCU.64 UR8, c[0x0][0x358] ;  /* 0x00006b00ff0877ac */ /* 0x000ea20008000a00 */
[----:B0-----:R-:W-:-:S05]  /*0070*/  IMAD R2, R0, UR4, R3 ;  /* 0x0000000400027c24 */ /* 0x001fca000f8e0203 */
[----:B-1----:R-:W-:-:S13]  /*0080*/  ISETP.GE.AND P0, PT, R2, UR5, PT ;  /* 0x0000000502007c0c */ /* 0x002fda000bf06270 */
[----:B--2---:R-:W-:Y:S05]  /*0090*/  @P0 BRA `(.L_x_99) ;  /* 0x00000000003c0947 */ /* 0x004fea0003800000 */
[----:B------:R-:W0:Y:S08]  /*00a0*/  LDC.64 R8, c[0x0][0x380] ;  /* 0x0000e000ff087b82 */ /* 0x000e300000000a00 */
[----:B------:R-:W1:Y:S08]  /*00b0*/  LDC.64 R10, c[0x0][0x388] ;  /* 0x0000e200ff0a7b82 */ /* 0x000e700000000a00 */
[----:B------:R-:W2:Y:S01]  /*00c0*/  LDC.64 R4, c[0x0][0x3a0] ;  /* 0x0000e800ff047b82 */ /* 0x000ea20000000a00 */
[----:B0-----:R-:W-:-:S07]  /*00d0*/  IMAD.WIDE R8, R2, 0x8, R8 ;  /* 0x0000000802087825 */ /* 0x001fce00078e0208 */
[----:B------:R-:W0:Y:S01]  /*00e0*/  LDC.64 R6, c[0x0][0x3a8] ;  /* 0x0000ea00ff067b82 */ /* 0x000e220000000a00 */
[----:B------:R-:W3:Y:S01]  /*00f0*/  LDG.E.64 R8, desc[UR8][R8.64] ;  /* 0x0000000808087981 */ /* 0x000ee2000c1e1b00 */
[----:B-1----:R-:W-:-:S06]  /*0100*/  IMAD.WIDE R10, R2, 0x8, R10 ;  /* 0x00000008020a7825 */ /* 0x002fcc00078e020a */
[----:B------:R-:W3:Y:S01]  /*0110*/  LDG.E.64 R10, desc[UR8][R10.64] ;  /* 0x000000080a0a7981 */ /* 0x000ee2000c1e1b00 */
[----:B--2---:R-:W-:-:S04]  /*0120*/  IMAD.WIDE R4, R2, 0x8, R4 ;  /* 0x0000000802047825 */ /* 0x004fc800078e0204 */
[----:B0-----:R-:W-:Y:S01]  /*0130*/  IMAD.WIDE R6, R2, 0x8, R6 ;  /* 0x0000000802067825 */ /* 0x001fe200078e0206 */
[-C--:B---3--:R-:W-:Y:S02]  /*0140*/  DMUL R12, R8, R10.reuse ;  /* 0x0000000a080c7228 */ /* 0x088fe40000000000 */
[----:B------:R-:W-:-:S05]  /*0150*/  DMUL R14, R10, R10 ;  /* 0x0000000a0a0e7228 */ /* 0x000fca0000000000 */
[----:B------:R1:W-:Y:S04]  /*0160*/  STG.E.64 desc[UR8][R4.64], R12 ;  /* 0x0000000c04007986 */ /* 0x0003e8000c101b08 */
[----:B------:R1:W-:Y:S01]  /*0170*/  STG.E.64 desc[UR8][R6.64], R14 ;  /* 0x0000000e06007986 */ /* 0x0003e2000c101b08 */
[----:B------:R-:W-:Y:S05]  /*0180*/  BRA `(.L_x_100) ;  /* 0x0000000000187947 */ /* 0x000fea0003800000 */
.L_x_99:
[----:B------:R-:W0:Y:S08]  /*0190*/  LDC.64 R4, c[0x0][0x3a0] ;  /* 0x0000e800ff047b82 */ /* 0x000e300000000a00 */
[----:B------:R-:W1:Y:S01]  /*01a0*/  LDC.64 R6, c[0x0][0x3a8] ;  /* 0x0000ea00ff067b82 */ /* 0x000e620000000a00 */
[----:B0-----:R-:W-:-:S05]  /*01b0*/  IMAD.WIDE R4, R2, 0x8, R4 ;  /* 0x0000000802047825 */ /* 0x001fca00078e0204 */
[----:B------:R0:W-:Y:S01]  /*01c0*/  STG.E.64 desc[UR8][R4.64], RZ ;  /* 0x000000ff04007986 */ /* 0x0001e2000c101b08 */
[----:B-1----:R-:W-:-:S05]  /*01d0*/  IMAD.WIDE R6, R2, 0x8, R6 ;  /* 0x0000000802067825 */ /* 0x002fca00078e0206 */
[----:B------:R0:W-:Y:S02]  /*01e0*/  STG.E.64 desc[UR8][R6.64], RZ ;  /* 0x000000ff06007986 */ /* 0x0001e4000c101b08 */
.L_x_100:
[----:B------:R-:W-:Y:S05]  /*01f0*/  BSYNC.RECONVERGENT B0 ;  /* 0x0000000000007941 */ /* 0x000fea0003800200 */
.L_x_98:
[----:B------:R-:W-:Y:S01]  /*0200*/  BAR.SYNC.DEFER_BLOCKING 0x0 ;  /* 0x0000000000007b1d */ /* 0x000fe20000010000 */
[----:B------:R-:W-:-:S09]  /*0210*/  UISETP.GE.U32.AND UP0, UPT, UR4, 0x2, UPT ;  /* 0x000000020400788c */ /* 0x000fd2000bf06070 */
[----:B------:R-:W-:Y:S05]  /*0220*/  BRA.U !UP0, `(.L_x_101) ;  /* 0x0000000108587547 */ /* 0x000fea000b800000 */
.L_x_104:
[----:B------:R-:W-:Y:S01]  /*0230*/  USHF.R.U32.HI UR5, URZ, 0x1, UR4 ;  /* 0x00000001ff057899 */ /* 0x000fe20008011604 */
[----:B------:R-:W-:Y:S05]  /*0240*/  BSSY.RECONVERGENT B0, `(.L_x_102) ;  /* 0x0000010000007945 */ /* 0x000fea0003800200 */
[----:B------:R-:W-:-:S13]  /*0250*/  ISETP.GE.U32.AND P0, PT, R3, UR5, PT ;  /* 0x0000000503007c0c */ /* 0x000fda000bf06070 */
[----:B--2---:R-:W-:Y:S05]  /*0260*/  @P0 BRA `(.L_x_103) ;  /* 0x0000000000340947 */ /* 0x004fea0003800000 */
[----:B------:R-:W-:Y:S01]  /*0270*/  USHF.L.U32 UR6, UR5, 0x3, URZ ;  /* 0x0000000305067899 */ /* 0x000fe200080006ff */
[----:B------:R-:W2:Y:S05]  /*0280*/  LDG.E.64 R10, desc[UR8][R4.64] ;  /* 0x00000008040a7981 */ /* 0x000eaa000c1e1b00 */
[----:B-1----:R-:W-:-:S04]  /*0290*/  IADD3 R14, P0, PT, R4, UR6, RZ ;  /* 0x00000006040e7c10 */ /* 0x002fc8000ff1e0ff */
[----:B------:R-:W-:-:S05]  /*02a0*/  IADD3.X R15, PT, PT, RZ, R5, RZ, P0, !PT ;  /* 0x00000005ff0f7210 */ /* 0x000fca00007fe4ff */
[----:B------:R-:W2:Y:S01]  /*02b0*/  LDG.E.64 R8, desc[UR8][R14.64] ;  /* 0x000000080e087981 */ /* 0x000ea2000c1e1b00 */
[----:B------:R-:W-:-:S04]  /*02c0*/  IADD3 R16, P0, PT, R6, UR6, RZ ;  /* 0x0000000606107c10 */ /* 0x000fc8000ff1e0ff */
[----:B------:R-:W-:Y:S01]  /*02d0*/  IADD3.X R17, PT, PT, RZ, R7, RZ, P0, !PT ;  /* 0x00000007ff117210 */ /* 0x000fe200007fe4ff */
[----:B--2---:R-:W-:-:S07]  /*02e0*/  DADD R8, R8, R10 ;  /* 0x0000000008087229 */ /* 0x004fce000000000a */
[----:B------:R2:W-:Y:S04]  /*02f0*/  STG.E.64 desc[UR8][R4.64], R8 ;  /* 0x0000000804007986 */ /* 0x0005e8000c101b08 */
[----:B------:R-:W3:Y:S04]  /*0300*/  LDG.E.64 R10, desc[UR8][R16.64] ;  /* 0x00000008100a7981 */ /* 0x000ee8000c1e1b00 */
[----:B------:R-:W3:Y:S02]  /*0310*/  LDG.E.64 R12, desc[UR8][R6.64] ;  /* 0x00000008060c7981 */ /* 0x000ee4000c1e1b00 */
[----:B---3--:R-:W-:-:S07]  /*0320*/  DADD R10, R10, R12 ;  /* 0x000000000a0a7229 */ /* 0x008fce000000000c */
[----:B------:R2:W-:Y:S04]  /*0330*/  STG.E.64 desc[UR8][R6.64], R10 ;  /* 0x0000000a06007986 */ /* 0x0005e8000c101b08 */
.L_x_103:
[----:B------:R-:W-:Y:S05]  /*0340*/  BSYNC.RECONVERGENT B0 ;  /* 0x0000000000007941 */ /* 0x000fea0003800200 */
.L_x_102:
[----:B------:R-:W-:Y:S01]  /*0350*/  BAR.SYNC.DEFER_BLOCKING 0x0 ;  /* 0x0000000000007b1d */ /* 0x000fe20000010000 */
[----:B------:R-:W-:-:S05]  /*0360*/  UISETP.GT.U32.AND UP0, UPT, UR4, 0x3, UPT ;  /* 0x000000030400788c */ /* 0x000fca000bf04070 */
[----:B------:R-:W-:-:S04]  /*0370*/  UMOV UR4, UR5 ;  /* 0x0000000500047c82 */ /* 0x000fc80008000000 */
[----:B------:R-:W-:Y:S05]  /*0380*/  BRA.U UP0, `(.L_x_104) ;  /* 0xfffffffd00a87547 */ /* 0x000fea000b83ffff */
.L_x_101:
[----:B------:R-:W-:-:S13]  /*0390*/  ISETP.NE.AND P0, PT, R3, RZ, PT ;  /* 0x000000ff0300720c */ /* 0x000fda0003f05270 */
[----:B------:R-:W-:Y:S05]  /*03a0*/  @P0 EXIT ;  /* 0x000000000000094d */ /* 0x000fea0003800000 */
[----:B012---:R-:W0:Y:S08]  /*03b0*/  LDC.64 R4, c[0x0][0x3a0] ;  /* 0x0000e800ff047b82 */ /* 0x007e300000000a00 */
[----:B------:R-:W1:Y:S08]  /*03c0*/  LDC.64 R6, c[0x0][0x390] ;  /* 0x0000e400ff067b82 */ /* 0x000e700000000a00 */
[----:B------:R-:W2:Y:S01]  /*03d0*/  LDC.64 R8, c[0x0][0x3a8] ;  /* 0x0000ea00ff087b82 */ /* 0x000ea20000000a00 */
[----:B0-----:R-:W-:-:S06]  /*03e0*/  IMAD.WIDE R4, R2, 0x8, R4 ;  /* 0x0000000802047825 */ /* 0x001fcc00078e0204 */
[----:B------:R-:W3:Y:S01]  /*03f0*/  LDG.E.64 R4, desc[UR8][R4.64] ;  /* 0x0000000804047981 */ /* 0x000ee2000c1e1b00 */
[----:B-1----:R-:W-:-:S04]  /*0400*/  IMAD.WIDE.U32 R6, R0, 0x8, R6 ;  /* 0x0000000800067825 */ /* 0x002fc800078e0006 */
[----:B--2---:R-:W-:Y:S02]  /*0410*/  IMAD.WIDE R2, R2, 0x8, R8 ;  /* 0x0000000802027825 */ /* 0x004fe400078e0208 */
[----:B------:R-:W0:Y:S01]  /*0420*/  LDC.64 R8, c[0x0][0x398] ;  /* 0x0000e600ff087b82 */ /* 0x000e220000000a00 */
[----:B---3--:R-:W-:Y:S04]  /*0430*/  STG.E.64 desc[UR8][R6.64], R4 ;  /* 0x0000000406007986 */ /* 0x008fe8000c101b08 */
[----:B------:R-:W2:Y:S01]  /*0440*/  LDG.E.64 R2, desc[UR8][R2.64] ;  /* 0x0000000802027981 */ /* 0x000ea2000c1e1b00 */
[----:B0-----:R-:W-:-:S05]  /*0450*/  IMAD.WIDE.U32 R8, R0, 0x8, R8 ;  /* 0x0000000800087825 */ /* 0x001fca00078e0008 */
[----:B--2---:R-:W-:Y:S01]  /*0460*/  STG.E.64 desc[UR8][R8.64], R2 ;  /* 0x0000000208007986 */ /* 0x004fe2000c101b08 */
[----:B------:R-:W-:Y:S05]  /*0470*/  EXIT ;  /* 0x000000000000794d */ /* 0x000fea0003800000 */
.L_x_105:
        /* <DEDUP_REMOVED lines=16> */
.L_x_124:


//--------------------- .nv.shared._Z15conj_grad_7_optPdS_S_i --------------------------
	.section	.nv.shared._Z15conj_grad_7_optPdS_S_i,"aw",@nobits
	.sectionflags	@""
	.align	16
	.zero		1024


//--------------------- .nv.shared.reserved.0     --------------------------
	.section	.nv.shared.reserved.0,"aw",@nobits
	.weak		__nv_reservedSMEM_offset_0_alias
	.size		__nv_reservedSMEM_offset_0_alias, 0, 64
	.other		__nv_reservedSMEM_offset_0_alias,@"STO_CUDA_RESERVED_SHARED STV_DEFAULT"
__nv_reservedSMEM_offset_0_alias:
	.zero		0
	.zero		64


//--------------------- .nv.shared._Z16conj_grad_7_basePdS_S_S_i --------------------------
	.section	.nv.shared._Z16conj_grad_7_basePdS_S_S_i,"aw",@nobits
	.sectionflags	@""
	.align	16
	.zero		1024


//--------------------- .nv.shared._Z15conj_grad_6_optPiS_PdS0_S0_ii --------------------------
	.section	.nv.shared._Z15conj_grad_6_optPiS_PdS0_S0_ii,"aw",@nobits
	.sectionflags	@""
	.align	16
	.zero		1024


//--------------------- .nv.shared._Z16conj_grad_6_basePiS_PdS0_S0_S0_ii --------------------------
	.section	.nv.shared._Z16conj_grad_6_basePiS_PdS0_S0_S0_ii,"aw",@nobits
	.sectionflags	@""
	.align	16
	.zero		1024


//--------------------- .nv.shared._Z11conj_grad_5PdS_di --------------------------
	.section	.nv.shared._Z11conj_grad_5PdS_di,"aw",@nobits
	.sectionflags	@""
	.align	16
	.zero		1024


//--------------------- .nv.shared._Z15conj_grad_4_optPdS_S_S_S_di --------------------------
	.section	.nv.shared._Z15conj_grad_4_optPdS_S_S_S_di,"aw",@nobits
	.sectionflags	@""
	.align	16
	.zero		1024


//--------------------- .nv.shared._Z16conj_grad_4_basePdS_S_S_S_S_di --------------------------
	.section	.nv.shared._Z16conj_grad_4_basePdS_S_S_S_S_di,"aw",@nobits
	.sectionflags	@""
	.align	16
	.zero		1024


//--------------------- .nv.shared._Z15conj_grad_3_optPdS_S_i --------------------------
	.section	.nv.shared._Z15conj_grad_3_optPdS_S_i,"aw",@nobits
	.sectionflags	@""
	.align	16
	.zero		1024


//--------------------- .nv.shared._Z16conj_grad_3_basePdS_S_S_i --------------------------
	.section	.nv.shared._Z16conj_grad_3_basePdS_S_S_i,"aw",@nobits
	.sectionflags	@""
	.align	16
	.zero		1024


//--------------------- .nv.shared._Z15conj_grad_2_optPiS_PdS0_S0_ii --------------------------
	.section	.nv.shared._Z15conj_grad_2_optPiS_PdS0_S0_ii,"aw",@nobits
	.sectionflags	@""
	.align	16
	.zero		1024


//--------------------- .nv.shared._Z16conj_grad_2_basePiS_PdS0_S0_S0_ii --------------------------
	.section	.nv.shared._Z16conj_grad_2_basePiS_PdS0_S0_S0_ii,"aw",@nobits
	.sectionflags	@""
	.align	16
	.zero		1024


//--------------------- .nv.shared._Z15conj_grad_1_optPdS_i --------------------------
	.section	.nv.shared._Z15conj_grad_1_optPdS_i,"aw",@nobits
	.sectionflags	@""
	.align	16
	.zero		1024


//--------------------- .nv.shared._Z16conj_grad_1_basePdS_S_i --------------------------
	.section	.nv.shared._Z16conj_grad_1_basePdS_S_i,"aw",@nobits
	.sectionflags	@""
	.align	16
	.zero		1024


//--------------------- .nv.shared._Z11conj_grad_0PdS_S_S_S_i --------------------------
	.section	.nv.shared._Z11conj_grad_0PdS_S_S_S_i,"aw",@nobits
	.sectionflags	@""
	.align	16
	.zero		1024


//--------------------- .nv.shared._Z6main_1PdS_di --------------------------
	.section	.nv.shared._Z6main_1PdS_di,"aw",@nobits
	.sectionflags	@""
	.align	16
	.zero		1024


//--------------------- .nv.shared._Z10main_0_optPdS_S_S_i --------------------------
	.section	.nv.shared._Z10main_0_optPdS_S_S_i,"aw",@nobits
	.sectionflags	@""
	.align	16
	.zero		1024


//--------------------- .nv.shared._Z11main_0_basePdS_S_S_S_S_i --------------------------
	.section	.nv.shared._Z11main_0_basePdS_S_S_S_S_i,"aw",@nobits
	.sectionflags	@""
	.align	16
	.zero		1024


//--------------------- .nv.constant0._Z15conj_grad_7_optPdS_S_i --------------------------
	.section	.nv.constant0._Z15conj_grad_7_optPdS_S_i,"a",@progbits
	.sectionflags	@""
	.align	4
.nv.constant0._Z15conj_grad_7_optPdS_S_i:
	.zero		924


//--------------------- .nv.constant0._Z16conj_grad_7_basePdS_S_S_i --------------------------
	.section	.nv.constant0._Z16conj_grad_7_basePdS_S_S_i,"a",@progbits
	.sectionflags	@""
	.align	4
.nv.constant0._Z16conj_grad_7_basePdS_S_S_i:
	.zero		932


//--------------------- .nv.constant0._Z15conj_grad_6_optPiS_PdS0_S0_ii --------------------------
	.section	.nv.constant0._Z15conj_grad_6_optPiS_PdS0_S0_ii,"a",@progbits
	.sectionflags	@""
	.align	4
.nv.constant0._Z15conj_grad_6_optPiS_PdS0_S0_ii:
	.zero		944


//--------------------- .nv.constant0._Z16conj_grad_6_basePiS_PdS0_S0_S0_ii --------------------------
	.section	.nv.constant0._Z16conj_grad_6_basePiS_PdS0_S0_S0_ii,"a",@progbits
	.sectionflags	@""
	.align	4
.nv.constant0._Z16conj_grad_6_basePiS_PdS0_S0_S0_ii:
	.zero		952


//--------------------- .nv.constant0._Z11conj_grad_5PdS_di --------------------------
	.section	.nv.constant0._Z11conj_grad_5PdS_di,"a",@progbits
	.sectionflags	@""
	.align	4
.nv.constant0._Z11conj_grad_5PdS_di:
	.zero		924


//--------------------- .nv.constant0._Z15conj_grad_4_optPdS_S_S_S_di --------------------------
	.section	.nv.constant0._Z15conj_grad_4_optPdS_S_S_S_di,"a",@progbits
	.sectionflags	@""
	.align	4
.nv.constant0._Z15conj_grad_4_optPdS_S_S_S_di:
	.zero		948


//--------------------- .nv.constant0._Z16conj_grad_4_basePdS_S_S_S_S_di --------------------------
	.section	.nv.constant0._Z16conj_grad_4_basePdS_S_S_S_S_di,"a",@progbits
	.sectionflags	@""
	.align	4
.nv.constant0._Z16conj_grad_4_basePdS_S_S_S_S_di:
	.zero		956


//--------------------- .nv.constant0._Z15conj_grad_3_optPdS_S_i --------------------------
	.section	.nv.constant0._Z15conj_grad_3_optPdS_S_i,"a",@progbits
	.sectionflags	@""
	.align	4
.nv.constant0._Z15conj_grad_3_optPdS_S_i:
	.zero		924


//--------------------- .nv.constant0._Z16conj_grad_3_basePdS_S_S_i --------------------------
	.section	.nv.constant0._Z16conj_grad_3_basePdS_S_S_i,"a",@progbits
	.sectionflags	@""
	.align	4
.nv.constant0._Z16conj_grad_3_basePdS_S_S_i:
	.zero		932


//--------------------- .nv.constant0._Z15conj_grad_2_optPiS_PdS0_S0_ii --------------------------
	.section	.nv.constant0._Z15conj_grad_2_optPiS_PdS0_S0_ii,"a",@progbits
	.sectionflags	@""
	.align	4
.nv.constant0._Z15conj_grad_2_optPiS_PdS0_S0_ii:
	.zero		944


//--------------------- .nv.constant0._Z16conj_grad_2_basePiS_PdS0_S0_S0_ii --------------------------
	.section	.nv.constant0._Z16conj_grad_2_basePiS_PdS0_S0_S0_ii,"a",@progbits
	.sectionflags	@""
	.align	4
.nv.constant0._Z16conj_grad_2_basePiS_PdS0_S0_S0_ii:
	.zero		952


//--------------------- .nv.constant0._Z15conj_grad_1_optPdS_i --------------------------
	.section	.nv.constant0._Z15conj_grad_1_optPdS_i,"a",@progbits
	.sectionflags	@""
	.align	4
.nv.constant0._Z15conj_grad_1_optPdS_i:
	.zero		916


//--------------------- .nv.constant0._Z16conj_grad_1_basePdS_S_i --------------------------
	.section	.nv.constant0._Z16conj_grad_1_basePdS_S_i,"a",@progbits
	.sectionflags	@""
	.align	4
.nv.constant0._Z16conj_grad_1_basePdS_S_i:
	.zero		924


//--------------------- .nv.constant0._Z11conj_grad_0PdS_S_S_S_i --------------------------
	.section	.nv.constant0._Z11conj_grad_0PdS_S_S_S_i,"a",@progbits
	.sectionflags	@""
	.align	4
.nv.constant0._Z11conj_grad_0PdS_S_S_S_i:
	.zero		940


//--------------------- .nv.constant0._Z6main_1PdS_di --------------------------
	.section	.nv.constant0._Z6main_1PdS_di,"a",@progbits
	.sectionflags	@""
	.align	4
.nv.constant0._Z6main_1PdS_di:
	.zero		924


//--------------------- .nv.constant0._Z10main_0_optPdS_S_S_i --------------------------
	.section	.nv.constant0._Z10main_0_optPdS_S_S_i,"a",@progbits
	.sectionflags	@""
	.align	4
.nv.constant0._Z10main_0_optPdS_S_S_i:
	.zero		932


//--------------------- .nv.constant0._Z11main_0_basePdS_S_S_S_S_i --------------------------
	.section	.nv.constant0._Z11main_0_basePdS_S_S_S_S_i,"a",@progbits
	.sectionflags	@""
	.align	4
.nv.constant0._Z11main_0_basePdS_S_S_S_S_i:
	.zero		948


//--------------------- SYMBOLS --------------------------

	.type		.nv.reservedSmem.offset0,@object
	.size		.nv.reservedSmem.offset0,0x4
	.type		.nv.reservedSmem.cap,@object
	.size		.nv.reservedSmem.cap,0x4
